// auto-generated by cutlass_sweep.gemm — config: {"arch": "sm_90", "cluster_m": 1, "cluster_n": 1, "dtype": "int8", "dtype_b": "int8", "layout": "nt", "stages": 0, "tile_k": 64, "tile_m": 512, "tile_n": 80}
#include "cutlass/cutlass.h"
#include "cutlass/gemm/collective/collective_builder.hpp"
#include "cutlass/gemm/device/gemm_universal_adapter.h"
#include "cutlass/gemm/kernel/gemm_universal.hpp"
#include "cutlass/epilogue/collective/collective_builder.hpp"

using ElemA = int8_t;
using ElemB = int8_t;
using ElemCD = int8_t;
using Acc  = int32_t;
using TileShape    = cute::Shape<cute::_512, cute::_80, cute::_64>;
using ClusterShape = cute::Shape<cute::_1, cute::_1, cute::_1>;

using CollectiveEpilogue = typename cutlass::epilogue::collective::CollectiveBuilder<
    cutlass::arch::Sm90, cutlass::arch::OpClassTensorOp,
    TileShape, ClusterShape,
    cutlass::epilogue::collective::EpilogueTileAuto,
    Acc, Acc,
    ElemCD, cutlass::layout::RowMajor, 128 / cutlass::sizeof_bits<ElemCD>::value,
    ElemCD, cutlass::layout::RowMajor, 128 / cutlass::sizeof_bits<ElemCD>::value,
    cutlass::epilogue::collective::EpilogueScheduleAuto
  >::CollectiveOp;

using CollectiveMainloop = typename cutlass::gemm::collective::CollectiveBuilder<
    cutlass::arch::Sm90, cutlass::arch::OpClassTensorOp,
    ElemA, cutlass::layout::RowMajor, 128 / cutlass::sizeof_bits<ElemA>::value,
    ElemB, cutlass::layout::ColumnMajor, 128 / cutlass::sizeof_bits<ElemB>::value,
    Acc,
    TileShape, ClusterShape,
    cutlass::gemm::collective::StageCountAutoCarveout<static_cast<int>(sizeof(typename CollectiveEpilogue::SharedStorage))>,
    cutlass::gemm::collective::KernelScheduleAuto
  >::CollectiveOp;

using GemmKernel = cutlass::gemm::kernel::GemmUniversal<
    cute::Shape<int,int,int,int>,
    CollectiveMainloop,
    CollectiveEpilogue
>;
using Gemm = cutlass::gemm::device::GemmUniversalAdapter<GemmKernel>;

// Force the device kernel symbol into the cubin without needing a host main.
auto* _anchor = &cutlass::device_kernel<GemmKernel>;


// ===== COMPILED SASS (sm_90a) =====

	.target	sm_90a

	.elftype	@"ET_EXEC"


//--------------------- .note.nv.tkinfo           --------------------------
	.section	.note.nv.tkinfo,"",@"SHT_NOTE"
	.sectionflags	@"SHF_NOTE_NV_TKINFO"
	.tkinfo
        /*0018*/ 	.word	0x00000002
        /*0030*/ 	.string	""
        /*0030*/ 	.string	"ptxas"
        /*0030*/ 	.string	"Cuda compilation tools, release 13.0, V13.0.88"
        /*0030*/ 	.string	"Build cuda_13.0.r13.0/compiler.36424714_0"
        /*0030*/ 	.string	"-arch sm_90a -m 64 "



//--------------------- .note.nv.cuinfo           --------------------------
	.section	.note.nv.cuinfo,"",@"SHT_NOTE"
	.sectionflags	@"SHF_NOTE_NV_CUINFO"
        /*0018*/ 	.short	0x0002
        /*001a*/ 	.short	0x005a
        /*001c*/ 	.short	0x0082
	.zero		2


//--------------------- .nv.info                  --------------------------
	.section	.nv.info,"",@"SHT_CUDA_INFO"
	.align	4


	//----- nvinfo : EIATTR_REGCOUNT
	.align		4
        /*0000*/ 	.byte	0x04, 0x2f
        /*0002*/ 	.short	(.L_15 - .L_14)
	.align		4
.L_14:
        /*0004*/ 	.word	index@(_ZN7cutlass13device_kernelINS_4gemm6kernel13GemmUniversalIN4cute5tupleIJiiiiEEENS1_10collective13CollectiveMmaINS1_34MainloopSm90TmaGmmaWarpSpecializedILi6ENS5_IJNS4_1CILi1EEESB_SB_EEENS1_35KernelTmaWarpSpecializedCooperativeEEENS5_IJNSA_ILi512EEENSA_ILi80EEENSA_ILi64EEEEEEaNS5_IJlSB_lEEEaSJ_NS4_8TiledMMAINS4_8MMA_AtomIJNS4_4SM904GMMA26MMA_64x16x32_S32S8S8_SS_TNEEEENS4_6LayoutINS5_IJNSA_ILi2EEESB_SB_EEENS5_IJSB_NSA_ILi0EEEST_EEEEENS5_IJNS4_10UnderscoreESW_SW_EEEEENS4_13SM90_TMA_LOADENS4_14ComposedLayoutINS4_7SwizzleILi2ELi4ELi3EEENS4_18smem_ptr_flag_bitsILi8EEENSQ_INS5_IJNSA_ILi8EEESH_EEENS5_IJSH_SB_EEEEEEEvNS4_8identityESZ_S19_vS1A_EENS_8epilogue10collective6detail29Sm90TmaWarpSpecializedAdapterINS1D_15DefaultEpilogueIaSJ_SJ_NS1C_6thread17LinearCombinationIaLi1EiiLNS1H_9ScaleType4KindE0ELNS_15FloatRoundStyleE2EaEENS1_15EpilogueDefaultEEEEEvvEEEEvNT_6ParamsE)
        /*0008*/ 	.word	0x000000a8


	//----- nvinfo : EIATTR_FRAME_SIZE
	.align		4
.L_15:
        /*000c*/ 	.byte	0x04, 0x11
        /*000e*/ 	.short	(.L_17 - .L_16)
	.align		4
.L_16:
        /*0010*/ 	.word	index@(_ZN7cutlass13device_kernelINS_4gemm6kernel13GemmUniversalIN4cute5tupleIJiiiiEEENS1_10collective13CollectiveMmaINS1_34MainloopSm90TmaGmmaWarpSpecializedILi6ENS5_IJNS4_1CILi1EEESB_SB_EEENS1_35KernelTmaWarpSpecializedCooperativeEEENS5_IJNSA_ILi512EEENSA_ILi80EEENSA_ILi64EEEEEEaNS5_IJlSB_lEEEaSJ_NS4_8TiledMMAINS4_8MMA_AtomIJNS4_4SM904GMMA26MMA_64x16x32_S32S8S8_SS_TNEEEENS4_6LayoutINS5_IJNSA_ILi2EEESB_SB_EEENS5_IJSB_NSA_ILi0EEEST_EEEEENS5_IJNS4_10UnderscoreESW_SW_EEEEENS4_13SM90_TMA_LOADENS4_14ComposedLayoutINS4_7SwizzleILi2ELi4ELi3EEENS4_18smem_ptr_flag_bitsILi8EEENSQ_INS5_IJNSA_ILi8EEESH_EEENS5_IJSH_SB_EEEEEEEvNS4_8identityESZ_S19_vS1A_EENS_8epilogue10collective6detail29Sm90TmaWarpSpecializedAdapterINS1D_15DefaultEpilogueIaSJ_SJ_NS1C_6thread17LinearCombinationIaLi1EiiLNS1H_9ScaleType4KindE0ELNS_15FloatRoundStyleE2EaEENS1_15EpilogueDefaultEEEEEvvEEEEvNT_6ParamsE)
        /*0014*/ 	.word	0x00000000


	//----- nvinfo : EIATTR_MIN_STACK_SIZE
	.align		4
.L_17:
        /*0018*/ 	.byte	0x04, 0x12
        /*001a*/ 	.short	(.L_19 - .L_18)
	.align		4
.L_18:
        /*001c*/ 	.word	index@(_ZN7cutlass13device_kernelINS_4gemm6kernel13GemmUniversalIN4cute5tupleIJiiiiEEENS1_10collective13CollectiveMmaINS1_34MainloopSm90TmaGmmaWarpSpecializedILi6ENS5_IJNS4_1CILi1EEESB_SB_EEENS1_35KernelTmaWarpSpecializedCooperativeEEENS5_IJNSA_ILi512EEENSA_ILi80EEENSA_ILi64EEEEEEaNS5_IJlSB_lEEEaSJ_NS4_8TiledMMAINS4_8MMA_AtomIJNS4_4SM904GMMA26MMA_64x16x32_S32S8S8_SS_TNEEEENS4_6LayoutINS5_IJNSA_ILi2EEESB_SB_EEENS5_IJSB_NSA_ILi0EEEST_EEEEENS5_IJNS4_10UnderscoreESW_SW_EEEEENS4_13SM90_TMA_LOADENS4_14ComposedLayoutINS4_7SwizzleILi2ELi4ELi3EEENS4_18smem_ptr_flag_bitsILi8EEENSQ_INS5_IJNSA_ILi8EEESH_EEENS5_IJSH_SB_EEEEEEEvNS4_8identityESZ_S19_vS1A_EENS_8epilogue10collective6detail29Sm90TmaWarpSpecializedAdapterINS1D_15DefaultEpilogueIaSJ_SJ_NS1C_6thread17LinearCombinationIaLi1EiiLNS1H_9ScaleType4KindE0ELNS_15FloatRoundStyleE2EaEENS1_15EpilogueDefaultEEEEEvvEEEEvNT_6ParamsE)
        /*0020*/ 	.word	0x00000000
.L_19:


//--------------------- .nv.compat                --------------------------
	.section	.nv.compat,"",@"SHT_CUDA_COMPAT_INFO"
	.align	4
        /*0000*/ 	.byte	0x02, 0x09, 0x01, 0x00, 0x02, 0x02, 0x04, 0x00, 0x02, 0x05, 0x05, 0x00, 0x03, 0x07, 0x01, 0x01
        /*0010*/ 	.byte	0x02, 0x03, 0x01, 0x00, 0x02, 0x06, 0x01, 0x00, 0x04, 0x0b, 0x08, 0x00, 0x00, 0x00, 0x00, 0x00
        /*0020*/ 	.byte	0x00, 0x00, 0x00, 0x00


//--------------------- .nv.info._ZN7cutlass13device_kernelINS_4gemm6kernel13GemmUniversalIN4cute5tupleIJiiiiEEENS1_10collective13CollectiveMmaINS1_34MainloopSm90TmaGmmaWarpSpecializedILi6ENS5_IJNS4_1CILi1EEESB_SB_EEENS1_35KernelTmaWarpSpecializedCooperativeEEENS5_IJNSA_ILi512EEENSA_ILi80EEENSA_ILi64EEEEEEaNS5_IJlSB_lEEEaSJ_NS4_8TiledMMAINS4_8MMA_AtomIJNS4_4SM904GMMA26MMA_64x16x32_S32S8S8_SS_TNEEEENS4_6LayoutINS5_IJNSA_ILi2EEESB_SB_EEENS5_IJSB_NSA_ILi0EEEST_EEEEENS5_IJNS4_10UnderscoreESW_SW_EEEEENS4_13SM90_TMA_LOADENS4_14ComposedLayoutINS4_7SwizzleILi2ELi4ELi3EEENS4_18smem_ptr_flag_bitsILi8EEENSQ_INS5_IJNSA_ILi8EEESH_EEENS5_IJSH_SB_EEEEEEEvNS4_8identityESZ_S19_vS1A_EENS_8epilogue10collective6detail29Sm90TmaWarpSpecializedAdapterINS1D_15DefaultEpilogueIaSJ_SJ_NS1C_6thread17LinearCombinationIaLi1EiiLNS1H_9ScaleType4KindE0ELNS_15FloatRoundStyleE2EaEENS1_15EpilogueDefaultEEEEEvvEEEEvNT_6ParamsE --------------------------
	.section	.nv.info._ZN7cutlass13device_kernelINS_4gemm6kernel13GemmUniversalIN4cute5tupleIJiiiiEEENS1_10collective13CollectiveMmaINS1_34MainloopSm90TmaGmmaWarpSpecializedILi6ENS5_IJNS4_1CILi1EEESB_SB_EEENS1_35KernelTmaWarpSpecializedCooperativeEEENS5_IJNSA_ILi512EEENSA_ILi80EEENSA_ILi64EEEEEEaNS5_IJlSB_lEEEaSJ_NS4_8TiledMMAINS4_8MMA_AtomIJNS4_4SM904GMMA26MMA_64x16x32_S32S8S8_SS_TNEEEENS4_6LayoutINS5_IJNSA_ILi2EEESB_SB_EEENS5_IJSB_NSA_ILi0EEEST_EEEEENS5_IJNS4_10UnderscoreESW_SW_EEEEENS4_13SM90_TMA_LOADENS4_14ComposedLayoutINS4_7SwizzleILi2ELi4ELi3EEENS4_18smem_ptr_flag_bitsILi8EEENSQ_INS5_IJNSA_ILi8EEESH_EEENS5_IJSH_SB_EEEEEEEvNS4_8identityESZ_S19_vS1A_EENS_8epilogue10collective6detail29Sm90TmaWarpSpecializedAdapterINS1D_15DefaultEpilogueIaSJ_SJ_NS1C_6thread17LinearCombinationIaLi1EiiLNS1H_9ScaleType4KindE0ELNS_15FloatRoundStyleE2EaEENS1_15EpilogueDefaultEEEEEvvEEEEvNT_6ParamsE,"",@"SHT_CUDA_INFO"
	.sectionflags	@""
	.align	4


	//----- nvinfo : EIATTR_CUDA_API_VERSION
	.align		4
        /*0000*/ 	.byte	0x04, 0x37
        /*0002*/ 	.short	(.L_21 - .L_20)
.L_20:
        /*0004*/ 	.word	0x00000082


	//----- nvinfo : EIATTR_KPARAM_INFO
	.align		4
.L_21:
        /*0008*/ 	.byte	0x04, 0x17
        /*000a*/ 	.short	(.L_23 - .L_22)
.L_22:
        /*000c*/ 	.word	0x00000000
        /*0010*/ 	.short	0x0000
        /*0012*/ 	.short	0x0070
        /*0014*/ 	.byte	0x00, 0xf0, 0x01, 0x10


	//----- nvinfo : EIATTR_SPARSE_MMA_MASK
	.align		4
.L_23:
        /*0018*/ 	.byte	0x03, 0x50
        /*001a*/ 	.short	0x0000


	//----- nvinfo : EIATTR_MAXREG_COUNT
	.align		4
        /*001c*/ 	.byte	0x03, 0x1b
        /*001e*/ 	.short	0x00a8


	//----- nvinfo : EIATTR_NUM_BARRIERS
	.align		4
        /*0020*/ 	.byte	0x02, 0x4c
        /*0022*/ 	.byte	0x01
	.zero		1


	//----- nvinfo : EIATTR_EXTERNS
	.align		4
        /*0024*/ 	.byte	0x04, 0x0f
        /*0026*/ 	.short	(.L_25 - .L_24)


	//   ....[0]....
	.align		4
.L_24:
        /*0028*/ 	.word	index@(__assertfail)


	//----- nvinfo : EIATTR_MERCURY_ISA_VERSION
	.align		4
.L_25:
        /*002c*/ 	.byte	0x03, 0x5f
        /*002e*/ 	.short	0x0101


	//----- nvinfo : EIATTR_INT_WARP_WIDE_INSTR_OFFSETS
	.align		4
        /*0030*/ 	.byte	0x04, 0x31
        /*0032*/ 	.short	(.L_27 - .L_26)


	//   ....[0]....
.L_26:
        /*0034*/ 	.word	0x00000530


	//   ....[1]....
        /*0038*/ 	.word	0x00000540


	//   ....[2]....
        /*003c*/ 	.word	0x000005d0


	//----- nvinfo : EIATTR_COOP_GROUP_MASK_REGIDS
	.align		4
.L_27:
        /*0040*/ 	.byte	0x04, 0x29
        /*0042*/ 	.short	(.L_29 - .L_28)


	//   ....[0]....
.L_28:
        /*0044*/ 	.word	0xffffffff


	//   ....[1]....
        /*0048*/ 	.word	0xffffffff


	//   ....[2]....
        /*004c*/ 	.word	0xffffffff


	//   ....[3]....
        /*0050*/ 	.word	0xffffffff


	//   ....[4]....
        /*0054*/ 	.word	0xffffffff


	//----- nvinfo : EIATTR_COOP_GROUP_INSTR_OFFSETS
	.align		4
.L_29:
        /*0058*/ 	.byte	0x04, 0x28
        /*005a*/ 	.short	(.L_31 - .L_30)


	//   ....[0]....
.L_30:
        /*005c*/ 	.word	0x00000060


	//   ....[1]....
        /*0060*/ 	.word	0x00000070


	//   ....[2]....
        /*0064*/ 	.word	0x00000190


	//   ....[3]....
        /*0068*/ 	.word	0x000003e0


	//   ....[4]....
        /*006c*/ 	.word	0x000011a0


	//----- nvinfo : EIATTR_REG_RECONFIG
	.align		4
.L_31:
        /*0070*/ 	.byte	0x01, 0x54
	.zero		2


	//----- nvinfo : EIATTR_SYSCALL_OFFSETS
	.align		4
        /*0074*/ 	.byte	0x04, 0x46
        /*0076*/ 	.short	(.L_33 - .L_32)


	//   ....[0]....
.L_32:
        /*0078*/ 	.word	0x00001360


	//----- nvinfo : EIATTR_MBARRIER_INSTR_OFFSETS
	.align		4
.L_33:
        /*007c*/ 	.byte	0x04, 0x39
        /*007e*/ 	.short	(.L_35 - .L_34)


	//   ....[0]....
.L_34:
        /*0080*/ 	.word	0x00000310
        /*0084*/ 	.word	0x000000ff
        /*0088*/ 	.word	0x00000000
        /*008c*/ 	.short	0x0100
        /*008e*/ 	.byte	0x08
	.zero		1


	//   ....[1]....
        /*0090*/ 	.word	0x00000320
        /*0094*/ 	.word	0x000000ff
        /*0098*/ 	.word	0x00000030
        /*009c*/ 	.short	0x0100
        /*009e*/ 	.byte	0x08
	.zero		1


	//   ....[2]....
        /*00a0*/ 	.word	0x00000330
        /*00a4*/ 	.word	0x000000ff
        /*00a8*/ 	.word	0x00000008
        /*00ac*/ 	.short	0x0100
        /*00ae*/ 	.byte	0x08
	.zero		1


	//   ....[3]....
        /*00b0*/ 	.word	0x00000340
        /*00b4*/ 	.word	0x000000ff
        /*00b8*/ 	.word	0x00000038
        /*00bc*/ 	.short	0x0100
        /*00be*/ 	.byte	0x08
	.zero		1


	//   ....[4]....
        /*00c0*/ 	.word	0x00000350
        /*00c4*/ 	.word	0x000000ff
        /*00c8*/ 	.word	0x00000010
        /*00cc*/ 	.short	0x0100
        /*00ce*/ 	.byte	0x08
	.zero		1


	//   ....[5]....
        /*00d0*/ 	.word	0x00000360
        /*00d4*/ 	.word	0x000000ff
        /*00d8*/ 	.word	0x00000040
        /*00dc*/ 	.short	0x0100
        /*00de*/ 	.byte	0x08
	.zero		1


	//   ....[6]....
        /*00e0*/ 	.word	0x00000370
        /*00e4*/ 	.word	0x000000ff
        /*00e8*/ 	.word	0x00000018
        /*00ec*/ 	.short	0x0100
        /*00ee*/ 	.byte	0x08
	.zero		1


	//   ....[7]....
        /*00f0*/ 	.word	0x00000380
        /*00f4*/ 	.word	0x000000ff
        /*00f8*/ 	.word	0x00000048
        /*00fc*/ 	.short	0x0100
        /*00fe*/ 	.byte	0x08
	.zero		1


	//   ....[8]....
        /*0100*/ 	.word	0x00000390
        /*0104*/ 	.word	0x000000ff
        /*0108*/ 	.word	0x00000020
        /*010c*/ 	.short	0x0100
        /*010e*/ 	.byte	0x08
	.zero		1


	//   ....[9]....
        /*0110*/ 	.word	0x000003a0
        /*0114*/ 	.word	0x000000ff
        /*0118*/ 	.word	0x00000050
        /*011c*/ 	.short	0x0100
        /*011e*/ 	.byte	0x08
	.zero		1


	//   ....[10]....
        /*0120*/ 	.word	0x000003b0
        /*0124*/ 	.word	0x000000ff
        /*0128*/ 	.word	0x00000028
        /*012c*/ 	.short	0x0100
        /*012e*/ 	.byte	0x08
	.zero		1


	//   ....[11]....
        /*0130*/ 	.word	0x000003c0
        /*0134*/ 	.word	0x000000ff
        /*0138*/ 	.word	0x00000058
        /*013c*/ 	.short	0x0100
        /*013e*/ 	.byte	0x08
	.zero		1


	//   ....[12]....
        /*0140*/ 	.word	0x00000650
        /*0144*/ 	.word	0x000000ff
        /*0148*/ 	.word	0x00000070
        /*014c*/ 	.short	0x0100
        /*014e*/ 	.byte	0x10
	.zero		1


	//   ....[13]....
        /*0150*/ 	.word	0x000006c0
        /*0154*/ 	.word	0x000000ff
        /*0158*/ 	.word	0x00000078
        /*015c*/ 	.short	0x0100
        /*015e*/ 	.byte	0x10
	.zero		1


	//   ....[14]....
        /*0160*/ 	.word	0x00001440
        /*0164*/ 	.word	0x00000003
        /*0168*/ 	.word	0x00000000
        /*016c*/ 	.short	0x010a
        /*016e*/ 	.byte	0x3f
	.zero		1


	//   ....[15]....
        /*0170*/ 	.word	0x00001480
        /*0174*/ 	.word	0x00000003
        /*0178*/ 	.word	0x00000000
        /*017c*/ 	.short	0x010a
        /*017e*/ 	.byte	0x3f
	.zero		1


	//   ....[16]....
        /*0180*/ 	.word	0x000024c0
        /*0184*/ 	.word	0x00000004
        /*0188*/ 	.word	0x00000000
        /*018c*/ 	.short	0x010a
        /*018e*/ 	.byte	0x3f
	.zero		1


	//   ....[17]....
        /*0190*/ 	.word	0x00002500
        /*0194*/ 	.word	0x00000004
        /*0198*/ 	.word	0x00000000
        /*019c*/ 	.short	0x010a
        /*019e*/ 	.byte	0x3f
	.zero		1


	//   ....[18]....
        /*01a0*/ 	.word	0x000033f0
        /*01a4*/ 	.word	0x00000003
        /*01a8*/ 	.word	0x00000000
        /*01ac*/ 	.short	0x0101
        /*01ae*/ 	.byte	0x3f
	.zero		1


	//   ....[19]....
        /*01b0*/ 	.word	0x000035e0
        /*01b4*/ 	.word	0x00000000
        /*01b8*/ 	.word	0x00000000
        /*01bc*/ 	.short	0x0101
        /*01be*/ 	.byte	0x3f
	.zero		1


	//   ....[20]....
        /*01c0*/ 	.word	0x0000cd70
        /*01c4*/ 	.word	0x0000000d
        /*01c8*/ 	.word	0x00000030
        /*01cc*/ 	.short	0x010a
        /*01ce*/ 	.byte	0x3f
	.zero		1


	//   ....[21]....
        /*01d0*/ 	.word	0x0000d100
        /*01d4*/ 	.word	0x00000004
        /*01d8*/ 	.word	0x00000078
        /*01dc*/ 	.short	0x0101
        /*01de*/ 	.byte	0x3f
	.zero		1


	//   ....[22]....
        /*01e0*/ 	.word	0x0000d890
        /*01e4*/ 	.word	0x00000007
        /*01e8*/ 	.word	0x00000000
        /*01ec*/ 	.short	0x010a
        /*01ee*/ 	.byte	0x3f
	.zero		1


	//   ....[23]....
        /*01f0*/ 	.word	0x0000d910
        /*01f4*/ 	.word	0x00000009
        /*01f8*/ 	.word	0x00000000
        /*01fc*/ 	.short	0x010a
        /*01fe*/ 	.byte	0x3f
	.zero		1


	//   ....[24]....
        /*0200*/ 	.word	0x0000d9a0
        /*0204*/ 	.word	0x00000006
        /*0208*/ 	.word	0x00000000
        /*020c*/ 	.short	0x010a
        /*020e*/ 	.byte	0x3f
	.zero		1


	//   ....[25]....
        /*0210*/ 	.word	0x0000da30
        /*0214*/ 	.word	0x00000009
        /*0218*/ 	.word	0x00000000
        /*021c*/ 	.short	0x010a
        /*021e*/ 	.byte	0x3f
	.zero		1


	//   ....[26]....
        /*0220*/ 	.word	0x0000dac0
        /*0224*/ 	.word	0x00000006
        /*0228*/ 	.word	0x00000000
        /*022c*/ 	.short	0x010a
        /*022e*/ 	.byte	0x3f
	.zero		1


	//   ....[27]....
        /*0230*/ 	.word	0x0000db50
        /*0234*/ 	.word	0x00000003
        /*0238*/ 	.word	0x00000000
        /*023c*/ 	.short	0x010a
        /*023e*/ 	.byte	0x3f
	.zero		1


	//   ....[28]....
        /*0240*/ 	.word	0x0000dbb0
        /*0244*/ 	.word	0x00000003
        /*0248*/ 	.word	0x00000000
        /*024c*/ 	.short	0x010a
        /*024e*/ 	.byte	0x3f
	.zero		1


	//   ....[29]....
        /*0250*/ 	.word	0x0000dc00
        /*0254*/ 	.word	0x00000004
        /*0258*/ 	.word	0x00000000
        /*025c*/ 	.short	0x010a
        /*025e*/ 	.byte	0x3f
	.zero		1


	//   ....[30]....
        /*0260*/ 	.word	0x0000dcd0
        /*0264*/ 	.word	0x0000000d
        /*0268*/ 	.word	0x00000030
        /*026c*/ 	.short	0x010a
        /*026e*/ 	.byte	0x3f
	.zero		1


	//   ....[31]....
        /*0270*/ 	.word	0x0000dda0
        /*0274*/ 	.word	0x00000007
        /*0278*/ 	.word	0x00000000
        /*027c*/ 	.short	0x010a
        /*027e*/ 	.byte	0x3f
	.zero		1


	//   ....[32]....
        /*0280*/ 	.word	0x0000ddf0
        /*0284*/ 	.word	0x00000009
        /*0288*/ 	.word	0x00000000
        /*028c*/ 	.short	0x010a
        /*028e*/ 	.byte	0x3f
	.zero		1


	//   ....[33]....
        /*0290*/ 	.word	0x0000de40
        /*0294*/ 	.word	0x00000006
        /*0298*/ 	.word	0x00000000
        /*029c*/ 	.short	0x010a
        /*029e*/ 	.byte	0x3f
	.zero		1


	//   ....[34]....
        /*02a0*/ 	.word	0x0000de90
        /*02a4*/ 	.word	0x00000009
        /*02a8*/ 	.word	0x00000000
        /*02ac*/ 	.short	0x010a
        /*02ae*/ 	.byte	0x3f
	.zero		1


	//   ....[35]....
        /*02b0*/ 	.word	0x0000dee0
        /*02b4*/ 	.word	0x00000006
        /*02b8*/ 	.word	0x00000000
        /*02bc*/ 	.short	0x010a
        /*02be*/ 	.byte	0x3f
	.zero		1


	//----- nvinfo : EIATTR_NUM_MBARRIERS
	.align		4
.L_35:
        /*02c0*/ 	.byte	0x03, 0x38
        /*02c2*/ 	.short	0x000e


	//----- nvinfo : EIATTR_EXIT_INSTR_OFFSETS
	.align		4
        /*02c4*/ 	.byte	0x04, 0x1c
        /*02c6*/ 	.short	(.L_37 - .L_36)


	//   ....[0]....
.L_36:
        /*02c8*/ 	.word	0x00000720


	//   ....[1]....
        /*02cc*/ 	.word	0x00001090


	//   ....[2]....
        /*02d0*/ 	.word	0x0000c320


	//   ....[3]....
        /*02d4*/ 	.word	0x0000ca10


	//   ....[4]....
        /*02d8*/ 	.word	0x0000dba0


	//----- nvinfo : EIATTR_MAX_THREADS
	.align		4
.L_37:
        /*02dc*/ 	.byte	0x04, 0x05
        /*02de*/ 	.short	(.L_39 - .L_38)
.L_38:
        /*02e0*/ 	.word	0x00000180
        /*02e4*/ 	.word	0x00000001
        /*02e8*/ 	.word	0x00000001


	//----- nvinfo : EIATTR_CRS_STACK_SIZE
	.align		4
.L_39:
        /*02ec*/ 	.byte	0x04, 0x1e
        /*02ee*/ 	.short	(.L_41 - .L_40)
.L_40:
        /*02f0*/ 	.word	0x00000000


	//----- nvinfo : EIATTR_CBANK_PARAM_SIZE
	.align		4
.L_41:
        /*02f4*/ 	.byte	0x03, 0x19
        /*02f6*/ 	.short	0x0470


	//----- nvinfo : EIATTR_PARAM_CBANK
	.align		4
        /*02f8*/ 	.byte	0x04, 0x0a
        /*02fa*/ 	.short	(.L_43 - .L_42)
	.align		4
.L_42:
        /*02fc*/ 	.word	index@(.nv.constant0._ZN7cutlass13device_kernelINS_4gemm6kernel13GemmUniversalIN4cute5tupleIJiiiiEEENS1_10collective13CollectiveMmaINS1_34MainloopSm90TmaGmmaWarpSpecializedILi6ENS5_IJNS4_1CILi1EEESB_SB_EEENS1_35KernelTmaWarpSpecializedCooperativeEEENS5_IJNSA_ILi512EEENSA_ILi80EEENSA_ILi64EEEEEEaNS5_IJlSB_lEEEaSJ_NS4_8TiledMMAINS4_8MMA_AtomIJNS4_4SM904GMMA26MMA_64x16x32_S32S8S8_SS_TNEEEENS4_6LayoutINS5_IJNSA_ILi2EEESB_SB_EEENS5_IJSB_NSA_ILi0EEEST_EEEEENS5_IJNS4_10UnderscoreESW_SW_EEEEENS4_13SM90_TMA_LOADENS4_14ComposedLayoutINS4_7SwizzleILi2ELi4ELi3EEENS4_18smem_ptr_flag_bitsILi8EEENSQ_INS5_IJNSA_ILi8EEESH_EEENS5_IJSH_SB_EEEEEEEvNS4_8identityESZ_S19_vS1A_EENS_8epilogue10collective6detail29Sm90TmaWarpSpecializedAdapterINS1D_15DefaultEpilogueIaSJ_SJ_NS1C_6thread17LinearCombinationIaLi1EiiLNS1H_9ScaleType4KindE0ELNS_15FloatRoundStyleE2EaEENS1_15EpilogueDefaultEEEEEvvEEEEvNT_6ParamsE)
        /*0300*/ 	.short	0x0210
        /*0302*/ 	.short	0x0470


	//----- nvinfo : EIATTR_SW_WAR
	.align		4
.L_43:
        /*0304*/ 	.byte	0x04, 0x36
        /*0306*/ 	.short	(.L_45 - .L_44)
.L_44:
        /*0308*/ 	.word	0x00000008
.L_45:


//--------------------- .nv.callgraph             --------------------------
	.section	.nv.callgraph,"",@"SHT_CUDA_CALLGRAPH"
	.align	4
	.sectionentsize	8
	.align		4
        /*0000*/ 	.word	0x00000000
	.align		4
        /*0004*/ 	.word	0xffffffff
	.align		4
        /*0008*/ 	.word	index@(_ZN7cutlass13device_kernelINS_4gemm6kernel13GemmUniversalIN4cute5tupleIJiiiiEEENS1_10collective13CollectiveMmaINS1_34MainloopSm90TmaGmmaWarpSpecializedILi6ENS5_IJNS4_1CILi1EEESB_SB_EEENS1_35KernelTmaWarpSpecializedCooperativeEEENS5_IJNSA_ILi512EEENSA_ILi80EEENSA_ILi64EEEEEEaNS5_IJlSB_lEEEaSJ_NS4_8TiledMMAINS4_8MMA_AtomIJNS4_4SM904GMMA26MMA_64x16x32_S32S8S8_SS_TNEEEENS4_6LayoutINS5_IJNSA_ILi2EEESB_SB_EEENS5_IJSB_NSA_ILi0EEEST_EEEEENS5_IJNS4_10UnderscoreESW_SW_EEEEENS4_13SM90_TMA_LOADENS4_14ComposedLayoutINS4_7SwizzleILi2ELi4ELi3EEENS4_18smem_ptr_flag_bitsILi8EEENSQ_INS5_IJNSA_ILi8EEESH_EEENS5_IJSH_SB_EEEEEEEvNS4_8identityESZ_S19_vS1A_EENS_8epilogue10collective6detail29Sm90TmaWarpSpecializedAdapterINS1D_15DefaultEpilogueIaSJ_SJ_NS1C_6thread17LinearCombinationIaLi1EiiLNS1H_9ScaleType4KindE0ELNS_15FloatRoundStyleE2EaEENS1_15EpilogueDefaultEEEEEvvEEEEvNT_6ParamsE)
	.align		4
        /*000c*/ 	.word	index@(__assertfail)
	.align		4
        /*0010*/ 	.word	0x00000000
	.align		4
        /*0014*/ 	.word	0xfffffffe
	.align		4
        /*0018*/ 	.word	0x00000000
	.align		4
        /*001c*/ 	.word	0xfffffffd
	.align		4
        /*0020*/ 	.word	0x00000000
	.align		4
        /*0024*/ 	.word	0xfffffffc


//--------------------- .nv.constant4             --------------------------
	.section	.nv.constant4,"a",@progbits
	.align	8
	.align		8
.nv.constant4:
        /*0000*/ 	.dword	__assertfail
	.align		8
        /*0008*/ 	.dword	__unnamed_1
	.align		8
        /*0010*/ 	.dword	_ZN39_INTERNAL_65028b15_4_k_cu_6cb49730_33194cuda3std3__45__cpo5beginE
	.align		8
        /*0018*/ 	.dword	_ZN39_INTERNAL_65028b15_4_k_cu_6cb49730_33194cuda3std3__45__cpo3endE
	.align		8
        /*0020*/ 	.dword	_ZN39_INTERNAL_65028b15_4_k_cu_6cb49730_33194cuda3std3__45__cpo6cbeginE
	.align		8
        /*0028*/ 	.dword	_ZN39_INTERNAL_65028b15_4_k_cu_6cb49730_33194cuda3std3__45__cpo4cendE
	.align		8
        /*0030*/ 	.dword	_ZN39_INTERNAL_65028b15_4_k_cu_6cb49730_33194cuda3std3__441_GLOBAL__N__65028b15_4_k_cu_6cb49730_33196ignoreE
	.align		8
        /*0038*/ 	.dword	_ZN39_INTERNAL_65028b15_4_k_cu_6cb49730_33194cuda3std3__419piecewise_constructE
	.align		8
        /*0040*/ 	.dword	_ZN39_INTERNAL_65028b15_4_k_cu_6cb49730_33194cuda3std3__48in_placeE
	.align		8
        /*0048*/ 	.dword	_ZN39_INTERNAL_65028b15_4_k_cu_6cb49730_33194cuda3std6ranges3__45__cpo4swapE
	.align		8
        /*0050*/ 	.dword	_ZN39_INTERNAL_65028b15_4_k_cu_6cb49730_33194cuda3std6ranges3__45__cpo9iter_moveE
	.align		8
        /*0058*/ 	.dword	_ZN39_INTERNAL_65028b15_4_k_cu_6cb49730_33194cute7productE
	.align		8
        /*0060*/ 	.dword	_ZN39_INTERNAL_65028b15_4_k_cu_6cb49730_33194cute1_E
	.align		8
        /*0068*/ 	.dword	$str$22
	.align		8
        /*0070*/ 	.dword	$str$23


//--------------------- .text._ZN7cutlass13device_kernelINS_4gemm6kernel13GemmUniversalIN4cute5tupleIJiiiiEEENS1_10collective13CollectiveMmaINS1_34MainloopSm90TmaGmmaWarpSpecializedILi6ENS5_IJNS4_1CILi1EEESB_SB_EEENS1_35KernelTmaWarpSpecializedCooperativeEEENS5_IJNSA_ILi512EEENSA_ILi80EEENSA_ILi64EEEEEEaNS5_IJlSB_lEEEaSJ_NS4_8TiledMMAINS4_8MMA_AtomIJNS4_4SM904GMMA26MMA_64x16x32_S32S8S8_SS_TNEEEENS4_6LayoutINS5_IJNSA_ILi2EEESB_SB_EEENS5_IJSB_NSA_ILi0EEEST_EEEEENS5_IJNS4_10UnderscoreESW_SW_EEEEENS4_13SM90_TMA_LOADENS4_14ComposedLayoutINS4_7SwizzleILi2ELi4ELi3EEENS4_18smem_ptr_flag_bitsILi8EEENSQ_INS5_IJNSA_ILi8EEESH_EEENS5_IJSH_SB_EEEEEEEvNS4_8identityESZ_S19_vS1A_EENS_8epilogue10collective6detail29Sm90TmaWarpSpecializedAdapterINS1D_15DefaultEpilogueIaSJ_SJ_NS1C_6thread17LinearCombinationIaLi1EiiLNS1H_9ScaleType4KindE0ELNS_15FloatRoundStyleE2EaEENS1_15EpilogueDefaultEEEEEvvEEEEvNT_6ParamsE --------------------------
	.section	.text._ZN7cutlass13device_kernelINS_4gemm6kernel13GemmUniversalIN4cute5tupleIJiiiiEEENS1_10collective13CollectiveMmaINS1_34MainloopSm90TmaGmmaWarpSpecializedILi6ENS5_IJNS4_1CILi1EEESB_SB_EEENS1_35KernelTmaWarpSpecializedCooperativeEEENS5_IJNSA_ILi512EEENSA_ILi80EEENSA_ILi64EEEEEEaNS5_IJlSB_lEEEaSJ_NS4_8TiledMMAINS4_8MMA_AtomIJNS4_4SM904GMMA26MMA_64x16x32_S32S8S8_SS_TNEEEENS4_6LayoutINS5_IJNSA_ILi2EEESB_SB_EEENS5_IJSB_NSA_ILi0EEEST_EEEEENS5_IJNS4_10UnderscoreESW_SW_EEEEENS4_13SM90_TMA_LOADENS4_14ComposedLayoutINS4_7SwizzleILi2ELi4ELi3EEENS4_18smem_ptr_flag_bitsILi8EEENSQ_INS5_IJNSA_ILi8EEESH_EEENS5_IJSH_SB_EEEEEEEvNS4_8identityESZ_S19_vS1A_EENS_8epilogue10collective6detail29Sm90TmaWarpSpecializedAdapterINS1D_15DefaultEpilogueIaSJ_SJ_NS1C_6thread17LinearCombinationIaLi1EiiLNS1H_9ScaleType4KindE0ELNS_15FloatRoundStyleE2EaEENS1_15EpilogueDefaultEEEEEvvEEEEvNT_6ParamsE,"ax",@progbits
	.align	128
.text._ZN7cutlass13device_kernelINS_4gemm6kernel13GemmUniversalIN4cute5tupleIJiiiiEEENS1_10collective13CollectiveMmaINS1_34MainloopSm90TmaGmmaWarpSpecializedILi6ENS5_IJNS4_1CILi1EEESB_SB_EEENS1_35KernelTmaWarpSpecializedCooperativeEEENS5_IJNSA_ILi512EEENSA_ILi80EEENSA_ILi64EEEEEEaNS5_IJlSB_lEEEaSJ_NS4_8TiledMMAINS4_8MMA_AtomIJNS4_4SM904GMMA26MMA_64x16x32_S32S8S8_SS_TNEEEENS4_6LayoutINS5_IJNSA_ILi2EEESB_SB_EEENS5_IJSB_NSA_ILi0EEEST_EEEEENS5_IJNS4_10UnderscoreESW_SW_EEEEENS4_13SM90_TMA_LOADENS4_14ComposedLayoutINS4_7SwizzleILi2ELi4ELi3EEENS4_18smem_ptr_flag_bitsILi8EEENSQ_INS5_IJNSA_ILi8EEESH_EEENS5_IJSH_SB_EEEEEEEvNS4_8identityESZ_S19_vS1A_EENS_8epilogue10collective6detail29Sm90TmaWarpSpecializedAdapterINS1D_15DefaultEpilogueIaSJ_SJ_NS1C_6thread17LinearCombinationIaLi1EiiLNS1H_9ScaleType4KindE0ELNS_15FloatRoundStyleE2EaEENS1_15EpilogueDefaultEEEEEvvEEEEvNT_6ParamsE:
        .type           _ZN7cutlass13device_kernelINS_4gemm6kernel13GemmUniversalIN4cute5tupleIJiiiiEEENS1_10collective13CollectiveMmaINS1_34MainloopSm90TmaGmmaWarpSpecializedILi6ENS5_IJNS4_1CILi1EEESB_SB_EEENS1_35KernelTmaWarpSpecializedCooperativeEEENS5_IJNSA_ILi512EEENSA_ILi80EEENSA_ILi64EEEEEEaNS5_IJlSB_lEEEaSJ_NS4_8TiledMMAINS4_8MMA_AtomIJNS4_4SM904GMMA26MMA_64x16x32_S32S8S8_SS_TNEEEENS4_6LayoutINS5_IJNSA_ILi2EEESB_SB_EEENS5_IJSB_NSA_ILi0EEEST_EEEEENS5_IJNS4_10UnderscoreESW_SW_EEEEENS4_13SM90_TMA_LOADENS4_14ComposedLayoutINS4_7SwizzleILi2ELi4ELi3EEENS4_18smem_ptr_flag_bitsILi8EEENSQ_INS5_IJNSA_ILi8EEESH_EEENS5_IJSH_SB_EEEEEEEvNS4_8identityESZ_S19_vS1A_EENS_8epilogue10collective6detail29Sm90TmaWarpSpecializedAdapterINS1D_15DefaultEpilogueIaSJ_SJ_NS1C_6thread17LinearCombinationIaLi1EiiLNS1H_9ScaleType4KindE0ELNS_15FloatRoundStyleE2EaEENS1_15EpilogueDefaultEEEEEvvEEEEvNT_6ParamsE,@function
        .size           _ZN7cutlass13device_kernelINS_4gemm6kernel13GemmUniversalIN4cute5tupleIJiiiiEEENS1_10collective13CollectiveMmaINS1_34MainloopSm90TmaGmmaWarpSpecializedILi6ENS5_IJNS4_1CILi1EEESB_SB_EEENS1_35KernelTmaWarpSpecializedCooperativeEEENS5_IJNSA_ILi512EEENSA_ILi80EEENSA_ILi64EEEEEEaNS5_IJlSB_lEEEaSJ_NS4_8TiledMMAINS4_8MMA_AtomIJNS4_4SM904GMMA26MMA_64x16x32_S32S8S8_SS_TNEEEENS4_6LayoutINS5_IJNSA_ILi2EEESB_SB_EEENS5_IJSB_NSA_ILi0EEEST_EEEEENS5_IJNS4_10UnderscoreESW_SW_EEEEENS4_13SM90_TMA_LOADENS4_14ComposedLayoutINS4_7SwizzleILi2ELi4ELi3EEENS4_18smem_ptr_flag_bitsILi8EEENSQ_INS5_IJNSA_ILi8EEESH_EEENS5_IJSH_SB_EEEEEEEvNS4_8identityESZ_S19_vS1A_EENS_8epilogue10collective6detail29Sm90TmaWarpSpecializedAdapterINS1D_15DefaultEpilogueIaSJ_SJ_NS1C_6thread17LinearCombinationIaLi1EiiLNS1H_9ScaleType4KindE0ELNS_15FloatRoundStyleE2EaEENS1_15EpilogueDefaultEEEEEvvEEEEvNT_6ParamsE,(.L_x_106 - _ZN7cutlass13device_kernelINS_4gemm6kernel13GemmUniversalIN4cute5tupleIJiiiiEEENS1_10collective13CollectiveMmaINS1_34MainloopSm90TmaGmmaWarpSpecializedILi6ENS5_IJNS4_1CILi1EEESB_SB_EEENS1_35KernelTmaWarpSpecializedCooperativeEEENS5_IJNSA_ILi512EEENSA_ILi80EEENSA_ILi64EEEEEEaNS5_IJlSB_lEEEaSJ_NS4_8TiledMMAINS4_8MMA_AtomIJNS4_4SM904GMMA26MMA_64x16x32_S32S8S8_SS_TNEEEENS4_6LayoutINS5_IJNSA_ILi2EEESB_SB_EEENS5_IJSB_NSA_ILi0EEEST_EEEEENS5_IJNS4_10UnderscoreESW_SW_EEEEENS4_13SM90_TMA_LOADENS4_14ComposedLayoutINS4_7SwizzleILi2ELi4ELi3EEENS4_18smem_ptr_flag_bitsILi8EEENSQ_INS5_IJNSA_ILi8EEESH_EEENS5_IJSH_SB_EEEEEEEvNS4_8identityESZ_S19_vS1A_EENS_8epilogue10collective6detail29Sm90TmaWarpSpecializedAdapterINS1D_15DefaultEpilogueIaSJ_SJ_NS1C_6thread17LinearCombinationIaLi1EiiLNS1H_9ScaleType4KindE0ELNS_15FloatRoundStyleE2EaEENS1_15EpilogueDefaultEEEEEvvEEEEvNT_6ParamsE)
        .other          _ZN7cutlass13device_kernelINS_4gemm6kernel13GemmUniversalIN4cute5tupleIJiiiiEEENS1_10collective13CollectiveMmaINS1_34MainloopSm90TmaGmmaWarpSpecializedILi6ENS5_IJNS4_1CILi1EEESB_SB_EEENS1_35KernelTmaWarpSpecializedCooperativeEEENS5_IJNSA_ILi512EEENSA_ILi80EEENSA_ILi64EEEEEEaNS5_IJlSB_lEEEaSJ_NS4_8TiledMMAINS4_8MMA_AtomIJNS4_4SM904GMMA26MMA_64x16x32_S32S8S8_SS_TNEEEENS4_6LayoutINS5_IJNSA_ILi2EEESB_SB_EEENS5_IJSB_NSA_ILi0EEEST_EEEEENS5_IJNS4_10UnderscoreESW_SW_EEEEENS4_13SM90_TMA_LOADENS4_14ComposedLayoutINS4_7SwizzleILi2ELi4ELi3EEENS4_18smem_ptr_flag_bitsILi8EEENSQ_INS5_IJNSA_ILi8EEESH_EEENS5_IJSH_SB_EEEEEEEvNS4_8identityESZ_S19_vS1A_EENS_8epilogue10collective6detail29Sm90TmaWarpSpecializedAdapterINS1D_15DefaultEpilogueIaSJ_SJ_NS1C_6thread17LinearCombinationIaLi1EiiLNS1H_9ScaleType4KindE0ELNS_15FloatRoundStyleE2EaEENS1_15EpilogueDefaultEEEEEvvEEEEvNT_6ParamsE,@"STO_CUDA_ENTRY STV_DEFAULT"
_ZN7cutlass13device_kernelINS_4gemm6kernel13GemmUniversalIN4cute5tupleIJiiiiEEENS1_10collective13CollectiveMmaINS1_34MainloopSm90TmaGmmaWarpSpecializedILi6ENS5_IJNS4_1CILi1EEESB_SB_EEENS1_35KernelTmaWarpSpecializedCooperativeEEENS5_IJNSA_ILi512EEENSA_ILi80EEENSA_ILi64EEEEEEaNS5_IJlSB_lEEEaSJ_NS4_8TiledMMAINS4_8MMA_AtomIJNS4_4SM904GMMA26MMA_64x16x32_S32S8S8_SS_TNEEEENS4_6LayoutINS5_IJNSA_ILi2EEESB_SB_EEENS5_IJSB_NSA_ILi0EEEST_EEEEENS5_IJNS4_10UnderscoreESW_SW_EEEEENS4_13SM90_TMA_LOADENS4_14ComposedLayoutINS4_7SwizzleILi2ELi4ELi3EEENS4_18smem_ptr_flag_bitsILi8EEENSQ_INS5_IJNSA_ILi8EEESH_EEENS5_IJSH_SB_EEEEEEEvNS4_8identityESZ_S19_vS1A_EENS_8epilogue10collective6detail29Sm90TmaWarpSpecializedAdapterINS1D_15DefaultEpilogueIaSJ_SJ_NS1C_6thread17LinearCombinationIaLi1EiiLNS1H_9ScaleType4KindE0ELNS_15FloatRoundStyleE2EaEENS1_15EpilogueDefaultEEEEEvvEEEEvNT_6ParamsE:
[----:B------:R-:W0:Y:S01]  /*0000*/  LDC R1, c[0x0][0x28] ;  /* 0x00000a00ff017b82 */ /* 0x000e220000000800 */
[----:B------:R-:W1:Y:S01]  /*0010*/  S2R R2, SR_TID.X ;  /* 0x0000000000027919 */ /* 0x000e620000002100 */
[----:B------:R-:W-:Y:S01]  /*0020*/  ELECT P0, URZ, PT ;  /* 0x00000000003f782f */ /* 0x000fe20003800000 */
[----:B------:R-:W-:Y:S01]  /*0030*/  BSSY B0, `(.L_x_0) ;  /* 0x0000015000007945 */ /* 0x000fe20003800000 */
[--C-:B-1----:R-:W-:Y:S02]  /*0040*/  SHF.R.U32.HI R0, RZ, 0x5, R2.reuse ;  /* 0x00000005ff007819 */ /* 0x102fe40000011602 */
[----:B------:R-:W-:-:S03]  /*0050*/  SHF.R.U32.HI R3, RZ, 0x7, R2 ;  /* 0x00000007ff037819 */ /* 0x000fc60000011602 */
[----:B------:R-:W1:Y:S04]  /*0060*/  SHFL.IDX PT, R4, R0, RZ, 0x1f ;  /* 0x00001fff00047589 */ /* 0x000e6800000e0000 */
[----:B------:R-:W2:Y:S01]  /*0070*/  SHFL.IDX PT, R3, R3, RZ, 0x1f ;  /* 0x00001fff03037589 */ /* 0x000ea200000e0000 */
[----:B-1----:R-:W-:Y:S02]  /*0080*/  R2UR UR10, R4 ;  /* 0x00000000040a72ca */ /* 0x002fe400000e0000 */
[----:B--2---:R-:W-:-:S11]  /*0090*/  R2UR UR5, R3 ;  /* 0x00000000030572ca */ /* 0x004fd600000e0000 */
[----:B------:R-:W-:Y:S02]  /*00a0*/  USHF.R.S32.HI UR4, URZ, 0x1f, UR10 ;  /* 0x0000001f3f047899 */ /* 0x000fe4000801140a */
[----:B------:R-:W-:Y:S02]  /*00b0*/  ISETP.NE.OR P0, PT, RZ, UR10, !P0 ;  /* 0x0000000aff007c0c */ /* 0x000fe4000c705670 */
[----:B------:R-:W-:-:S04]  /*00c0*/  ULEA.HI UR4, UR4, UR10, URZ, 0x2 ;  /* 0x0000000a04047291 */ /* 0x000fc8000f8f103f */
[----:B------:R-:W-:-:S04]  /*00d0*/  ULOP3.LUT UR4, UR4, 0xfffffffc, URZ, 0xc0, !UPT ;  /* 0xfffffffc04047892 */ /* 0x000fc8000f8ec03f */
[----:B------:R-:W-:-:S03]  /*00e0*/  UIADD3 UR10, UR10, -UR4, URZ ;  /* 0x800000040a0a7290 */ /* 0x000fc6000fffe03f */
[----:B0-----:R-:W-:Y:S09]  /*00f0*/  @P0 BRA `(.L_x_1) ;  /* 0x0000000000200947 */ /* 0x001ff20003800000 */
[----:B------:R-:W-:Y:S02]  /*0100*/  ULDC.64 UR6, c[0x0][0x198] ;  /* 0x0000660000067ab9 */ /* 0x000fe40000000a00 */
[----:B------:R-:W-:Y:S02]  /*0110*/  UIADD3 UR8, UP0, UR6, 0xf0, URZ ;  /* 0x000000f006087890 */ /* 0x000fe4000ff1e03f */
[----:B------:R-:W-:Y:S02]  /*0120*/  UIADD3 UR6, UP1, UR6, 0x1f0, URZ ;  /* 0x000001f006067890 */ /* 0x000fe4000ff3e03f */
[----:B------:R-:W-:Y:S02]  /*0130*/  UIADD3.X UR9, URZ, UR7, URZ, UP0, !UPT ;  /* 0x000000073f097290 */ /* 0x000fe400087fe43f */
[----:B------:R-:W-:-:S07]  /*0140*/  UIADD3.X UR7, URZ, UR7, URZ, UP1, !UPT ;  /* 0x000000073f077290 */ /* 0x000fce0008ffe43f */
[----:B------:R0:W-:Y:S02]  /*0150*/  UTMACCTL.PF [UR8] ;  /* 0x00000000080079b9 */ /* 0x0001e40008040000 */
[----:B------:R0:W-:Y:S02]  /*0160*/  UTMACCTL.PF [UR6] ;  /* 0x00000000060079b9 */ /* 0x0001e40008040000 */
[----:B0-----:R-:W-:Y:S01]  /*0170*/  NOP ;  /* 0x0000000000007918 */ /* 0x001fe20000000000 */
.L_x_1:
[----:B------:R-:W-:Y:S05]  /*0180*/  BSYNC B0 ;  /* 0x0000000000007941 */ /* 0x000fea0003800000 */
.L_x_0:
[----:B------:R-:W0:Y:S01]  /*0190*/  SHFL.IDX PT, R3, R0, RZ, 0x1f ;  /* 0x00001fff00037589 */ /* 0x000e2200000e0000 */
[----:B------:R-:W-:Y:S01]  /*01a0*/  UISETP.NE.AND UP0, UPT, UR10, 0x3, UPT ;  /* 0x000000030a00788c */ /* 0x000fe2000bf05270 */
[----:B------:R-:W-:Y:S01]  /*01b0*/  ISETP.NE.AND P1, PT, RZ, UR5, PT ;  /* 0x00000005ff007c0c */ /* 0x000fe2000bf25270 */
[----:B------:R-:W-:Y:S02]  /*01c0*/  UIADD3 UR18, UR5, -0x1, URZ ;  /* 0xffffffff05127890 */ /* 0x000fe4000fffe03f */
[----:B------:R-:W-:Y:S02]  /*01d0*/  UISETP.EQ.OR UP0, UPT, UR10, URZ, !UP0 ;  /* 0x0000003f0a00728c */ /* 0x000fe4000c702670 */
[----:B------:R-:W-:Y:S02]  /*01e0*/  UISETP.GE.U32.AND UP1, UPT, UR18, 0x2, UPT ;  /* 0x000000021200788c */ /* 0x000fe4000bf26070 */
[----:B------:R-:W-:-:S04]  /*01f0*/  UISETP.EQ.AND UP0, UPT, UR5, URZ, UP0 ;  /* 0x0000003f0500728c */ /* 0x000fc80008702270 */
[----:B------:R-:W-:-:S04]  /*0200*/  USEL UR38, URZ, 0x1, !UP0 ;  /* 0x000000013f267887 */ /* 0x000fc8000c000000 */
[----:B------:R-:W-:Y:S01]  /*0210*/  USEL UR38, UR38, 0x2, UP1 ;  /* 0x0000000226267887 */ /* 0x000fe20008800000 */
[----:B0-----:R-:W-:-:S13]  /*0220*/  ISETP.NE.AND P0, PT, R3, RZ, PT ;  /* 0x000000ff0300720c */ /* 0x001fda0003f05270 */
[----:B------:R-:W-:Y:S05]  /*0230*/  @P0 BRA `(.L_x_2) ;  /* 0x0000000000680947 */ /* 0x000fea0003800000 */
[----:B------:R-:W0:Y:S01]  /*0240*/  S2UR UR8, SR_CgaCtaId ;  /* 0x00000000000879c3 */ /* 0x000e220000008800 */
[----:B------:R-:W-:Y:S01]  /*0250*/  UMOV UR4, 0x400 ;  /* 0x0000040000047882 */ /* 0x000fe20000000000 */
[----:B------:R-:W-:Y:S01]  /*0260*/  UMOV UR5, 0x1 ;  /* 0x0000000100057882 */ /* 0x000fe20000000000 */
[----:B------:R-:W-:Y:S01]  /*0270*/  UMOV UR6, 0x100 ;  /* 0x0000010000067882 */ /* 0x000fe20000000000 */
[----:B------:R-:W-:Y:S01]  /*0280*/  ELECT P0, URZ, PT ;  /* 0x00000000003f782f */ /* 0x000fe20003800000 */
[----:B------:R-:W-:-:S04]  /*0290*/  UIADD3 UR6, -UR6, 0x100000, URZ ;  /* 0x0010000006067890 */ /* 0x000fc8000fffe13f */
[----:B------:R-:W-:Y:S02]  /*02a0*/  USHF.L.U32 UR7, UR6, 0xb, URZ ;  /* 0x0000000b06077899 */ /* 0x000fe4000800063f */
[----:B------:R-:W-:Y:S02]  /*02b0*/  USHF.L.U32 UR6, UR6, 0x1, URZ ;  /* 0x0000000106067899 */ /* 0x000fe4000800063f */
[----:B0-----:R-:W-:Y:S02]  /*02c0*/  ULEA UR8, UR8, UR4, 0x18 ;  /* 0x0000000408087291 */ /* 0x001fe4000f8ec03f */
[----:B------:R-:W-:-:S04]  /*02d0*/  UIADD3 UR4, -UR5, 0x100000, URZ ;  /* 0x0010000005047890 */ /* 0x000fc8000fffe13f */
[----:B------:R-:W-:Y:S02]  /*02e0*/  USHF.L.U32 UR5, UR4, 0xb, URZ ;  /* 0x0000000b04057899 */ /* 0x000fe4000800063f */
[----:B------:R-:W-:Y:S01]  /*02f0*/  USHF.L.U32 UR4, UR4, 0x1, URZ ;  /* 0x0000000104047899 */ /* 0x000fe2000800063f */
[----:B------:R-:W0:Y:S11]  /*0300*/  FENCE.VIEW.ASYNC.S ;  /* 0x00000000000073c6 */ /* 0x000e360000000000 */
[----:B0-----:R0:W1:Y:S01]  /*0310*/  SYNCS.EXCH.64 URZ, [UR8], UR4 ;  /* 0x00000004083f75b2 */ /* 0x0010620008000100 */
[----:B------:R0:W2:Y:S01]  /*0320*/  SYNCS.EXCH.64 URZ, [UR8+0x30], UR6 ;  /* 0x00003006083f75b2 */ /* 0x0000a20008000100 */
[----:B------:R0:W3:Y:S01]  /*0330*/  SYNCS.EXCH.64 URZ, [UR8+0x8], UR4 ;  /* 0x00000804083f75b2 */ /* 0x0000e20008000100 */
[----:B------:R0:W4:Y:S01]  /*0340*/  SYNCS.EXCH.64 URZ, [UR8+0x38], UR6 ;  /* 0x00003806083f75b2 */ /* 0x0001220008000100 */
[----:B------:R0:W0:Y:S01]  /*0350*/  SYNCS.EXCH.64 URZ, [UR8+0x10], UR4 ;  /* 0x00001004083f75b2 */ /* 0x0000220008000100 */
[----:B------:R0:W0:Y:S01]  /*0360*/  SYNCS.EXCH.64 URZ, [UR8+0x40], UR6 ;  /* 0x00004006083f75b2 */ /* 0x0000220008000100 */
[----:B------:R0:W0:Y:S01]  /*0370*/  SYNCS.EXCH.64 URZ, [UR8+0x18], UR4 ;  /* 0x00001804083f75b2 */ /* 0x0000220008000100 */
[----:B------:R0:W0:Y:S01]  /*0380*/  SYNCS.EXCH.64 URZ, [UR8+0x48], UR6 ;  /* 0x00004806083f75b2 */ /* 0x0000220008000100 */
[----:B------:R0:W0:Y:S01]  /*0390*/  SYNCS.EXCH.64 URZ, [UR8+0x20], UR4 ;  /* 0x00002004083f75b2 */ /* 0x0000220008000100 */
[----:B------:R0:W0:Y:S01]  /*03a0*/  SYNCS.EXCH.64 URZ, [UR8+0x50], UR6 ;  /* 0x00005006083f75b2 */ /* 0x0000220008000100 */
[----:B------:R0:W0:Y:S01]  /*03b0*/  SYNCS.EXCH.64 URZ, [UR8+0x28], UR4 ;  /* 0x00002804083f75b2 */ /* 0x0000220008000100 */
[----:B------:R0:W0:Y:S01]  /*03c0*/  SYNCS.EXCH.64 URZ, [UR8+0x58], UR6 ;  /* 0x00005806083f75b2 */ /* 0x0000220008000100 */
[----:B------:R-:W-:Y:S01]  /*03d0*/  NOP ;  /* 0x0000000000007918 */ /* 0x000fe20000000000 */
.L_x_2:
[----:B------:R-:W5:Y:S01]  /*03e0*/  SHFL.IDX PT, R0, R0, RZ, 0x1f ;  /* 0x00001fff00007589 */ /* 0x000f6200000e0000 */
[----:B------:R-:W-:Y:S01]  /*03f0*/  ELECT P0, URZ, PT ;  /* 0x00000000003f782f */ /* 0x000fe20003800000 */
[----:B------:R-:W1:Y:S01]  /*0400*/  S2UR UR17, SR_CTAID.Y ;  /* 0x00000000001179c3 */ /* 0x000e620000002600 */
[----:B0-----:R-:W-:Y:S01]  /*0410*/  ULDC UR5, c[0x0][0x65c] ;  /* 0x0001970000057ab9 */ /* 0x001fe20000000800 */
[----:B------:R-:W-:Y:S01]  /*0420*/  UMOV UR12, 0x20 ;  /* 0x00000020000c7882 */ /* 0x000fe20000000000 */
[----:B------:R-:W-:Y:S01]  /*0430*/  UISETP.NE.AND UP2, UPT, UR5, 0x1, UPT ;  /* 0x000000010500788c */ /* 0x000fe2000bf45270 */
[----:B------:R-:W-:Y:S01]  /*0440*/  NOP ;  /* 0x0000000000007918 */ /* 0x000fe20000000000 */
[----:B------:R-:W-:Y:S02]  /*0450*/  NOP ;  /* 0x0000000000007918 */ /* 0x000fe40000000000 */
[----:B------:R-:W-:Y:S01]  /*0460*/  UP2UR UR39, UPR, URZ, 0x4 ;  /* 0x000000043f277883 */ /* 0x000fe20008000000 */
[----:B------:R-:W0:Y:S01]  /*0470*/  S2UR UR4, SR_CTAID.X ;  /* 0x00000000000479c3 */ /* 0x000e220000002500 */
[----:B------:R-:W-:-:S02]  /*0480*/  PLOP3.LUT P2, PT, PT, PT, UP2, 0x80, 0x0 ;  /* 0x000000000000781c */ /* 0x000fc40003f4f028 */
[----:B------:R-:W-:Y:S02]  /*0490*/  PLOP3.LUT P3, PT, PT, PT, UP2, 0x80, 0x0 ;  /* 0x000000000000781c */ /* 0x000fe40003f6f028 */
[----:B------:R-:W-:Y:S01]  /*04a0*/  PLOP3.LUT P4, PT, PT, PT, UP2, 0x80, 0x0 ;  /* 0x000000000000781c */ /* 0x000fe20003f8f028 */
[----:B------:R-:W-:Y:S01]  /*04b0*/  @UP2 ULDC UR14, c[0x0][0x10] ;  /* 0x00000400000e2ab9 */ /* 0x000fe20000000800 */
[----:B------:R-:W-:Y:S01]  /*04c0*/  @UP2 UMOV UR9, URZ ;  /* 0x0000003f00092c82 */ /* 0x000fe20008000000 */
[----:B------:R-:W-:Y:S01]  /*04d0*/  @!UP2 ULDC UR11, c[0x0][0xc] ;  /* 0x00000300000baab9 */ /* 0x000fe20000000800 */
[----:B-----5:R-:W-:Y:S01]  /*04e0*/  ISETP.NE.OR P0, PT, R0, RZ, !P0 ;  /* 0x000000ff0000720c */ /* 0x020fe20004705670 */
[----:B-1----:R-:W-:Y:S02]  /*04f0*/  @UP2 UMOV UR7, UR17 ;  /* 0x0000001100072c82 */ /* 0x002fe40008000000 */
[----:B------:R-:W-:Y:S01]  /*0500*/  @UP2 UMOV UR8, UR7 ;  /* 0x0000000700082c82 */ /* 0x000fe20008000000 */
[----:B------:R-:W-:Y:S01]  /*0510*/  @!UP2 UMOV UR7, UR17 ;  /* 0x000000110007ac82 */ /* 0x000fe20008000000 */
[----:B0-----:R-:W-:-:S08]  /*0520*/  @UP2 UIMAD.WIDE.U32 UR14, UR4, UR14, UR8 ;  /* 0x0000000e040e22a5 */ /* 0x001fd0000f8e0008 */
[----:B------:R-:W-:Y:S01]  /*0530*/  VOTEU.ALL UP0, P0 ;  /* 0x00000000003f7886 */ /* 0x000fe20000000000 */
[----:B------:R-:W-:Y:S01]  /*0540*/  VOTEU.ALL UP1, P0 ;  /* 0x00000000003f7886 */ /* 0x000fe20000020000 */
[----:B------:R-:W-:-:S03]  /*0550*/  IMAD.U32 R17, RZ, RZ, UR15 ;  /* 0x0000000fff117e24 */ /* 0x000fc6000f8e00ff */
[----:B------:R-:W0:Y:S01]  /*0560*/  @!UP0 S2UR UR6, SR_CgaCtaId ;  /* 0x00000000000689c3 */ /* 0x000e220000008800 */
[----:B------:R-:W-:Y:S01]  /*0570*/  @!UP0 UMOV UR5, 0x400 ;  /* 0x0000040000058882 */ /* 0x000fe20000000000 */
[----:B------:R-:W-:-:S04]  /*0580*/  @!UP0 UIADD3 UR12, -UR12, 0x100000, URZ ;  /* 0x001000000c0c8890 */ /* 0x000fc8000fffe13f */
[----:B------:R-:W-:Y:S02]  /*0590*/  @!UP0 USHF.L.U32 UR13, UR12, 0xb, URZ ;  /* 0x0000000b0c0d8899 */ /* 0x000fe4000800063f */
[----:B------:R-:W-:Y:S01]  /*05a0*/  @!UP0 USHF.L.U32 UR12, UR12, 0x1, URZ ;  /* 0x000000010c0c8899 */ /* 0x000fe2000800063f */
[----:B------:R-:W-:Y:S01]  /*05b0*/  IMAD.U32 R16, RZ, RZ, UR14 ;  /* 0x0000000eff107e24 */ /* 0x000fe2000f8e00ff */
[----:B0-----:R-:W-:Y:S01]  /*05c0*/  @!UP0 ULEA UR16, UR6, UR5, 0x18 ;  /* 0x0000000506108291 */ /* 0x001fe2000f8ec03f */
[----:B------:R-:W-:Y:S02]  /*05d0*/  VOTEU.ALL UP0, P0 ;  /* 0x00000000003f7886 */ /* 0x000fe40000000000 */
[----:B------:R-:W-:Y:S01]  /*05e0*/  UMOV UR5, URZ ;  /* 0x0000003f00057c82 */ /* 0x000fe20008000000 */
[----:B------:R-:W-:Y:S01]  /*05f0*/  @UP2 UMOV UR6, URZ ;  /* 0x0000003f00062c82 */ /* 0x000fe20008000000 */
[----:B------:R-:W-:Y:S01]  /*0600*/  @!UP2 UIMAD.WIDE.U32 UR8, UR11, UR7, UR4 ;  /* 0x000000070b08a2a5 */ /* 0x000fe2000f8e0004 */
[----:B------:R-:W-:Y:S01]  /*0610*/  PLOP3.LUT P0, PT, PT, PT, UP2, 0x80, 0x0 ;  /* 0x000000000000781c */ /* 0x000fe20003f0f028 */
[----:B------:R-:W-:-:S04]  /*0620*/  @UP2 UIADD3 UR6, UR15, UR6, URZ ;  /* 0x000000060f062290 */ /* 0x000fc8000fffe03f */
[----:B------:R-:W-:Y:S01]  /*0630*/  IMAD.U32 R4, RZ, RZ, UR8 ;  /* 0x00000008ff047e24 */ /* 0x000fe2000f8e00ff */
[----:B------:R-:W0:Y:S02]  /*0640*/  FENCE.VIEW.ASYNC.S ;  /* 0x00000000000073c6 */ /* 0x000e240000000000 */
[----:B0-----:R0:W2:Y:S01]  /*0650*/  @!UP0 SYNCS.EXCH.64 URZ, [UR16+0x70], UR12 ;  /* 0x0000700c103f85b2 */ /* 0x0010a20008000100 */
[----:B------:R-:W-:Y:S02]  /*0660*/  IMAD.U32 R7, RZ, RZ, UR9 ;  /* 0x00000009ff077e24 */ /* 0x000fe4000f8e00ff */
[----:B------:R-:W-:Y:S02]  /*0670*/  @P2 IMAD.U32 R17, RZ, RZ, UR6 ;  /* 0x00000006ff112e24 */ /* 0x000fe4000f8e00ff */
[----:B------:R-:W-:Y:S02]  /*0680*/  IMAD.U32 R5, RZ, RZ, UR9 ;  /* 0x00000009ff057e24 */ /* 0x000fe4000f8e00ff */
[----:B------:R-:W-:-:S02]  /*0690*/  IMAD.U32 R6, RZ, RZ, UR8 ;  /* 0x00000008ff067e24 */ /* 0x000fc4000f8e00ff */
[----:B------:R-:W-:Y:S02]  /*06a0*/  @!P3 IMAD.MOV.U32 R16, RZ, RZ, R4 ;  /* 0x000000ffff10b224 */ /* 0x000fe400078e0004 */
[----:B------:R-:W-:Y:S01]  /*06b0*/  @!P4 IMAD.MOV.U32 R17, RZ, RZ, R7 ;  /* 0x000000ffff11c224 */ /* 0x000fe200078e0007 */
[----:B------:R0:W2:Y:S01]  /*06c0*/  @!UP1 SYNCS.EXCH.64 URZ, [UR16+0x78], UR12 ;  /* 0x0000780c103f95b2 */ /* 0x0000a20008000100 */
[----:B------:R-:W-:Y:S01]  /*06d0*/  NOP ;  /* 0x0000000000007918 */ /* 0x000fe20000000000 */
[----:B--234-:R-:W-:Y:S06]  /*06e0*/  BAR.SYNC.DEFER_BLOCKING 0x0 ;  /* 0x0000000000007b1d */ /* 0x01cfec0000010000 */
[----:B------:R-:W-:Y:S05]  /*06f0*/  @!P1 BRA `(.L_x_3) ;  /* 0x000000bc000c9947 */ /* 0x000fea0003800000 */
[----:B------:R-:W-:-:S06]  /*0700*/  UISETP.GT.U32.AND UP0, UPT, UR18, 0x1, UPT ;  /* 0x000000011200788c */ /* 0x000fcc000bf04070 */
[----:B------:R-:W-:-:S13]  /*0710*/  PLOP3.LUT P0, PT, PT, PT, UP0, 0x80, 0x0 ;  /* 0x000000000000781c */ /* 0x000fda0003f0f008 */
[----:B0-----:R-:W-:Y:S05]  /*0720*/  @P0 EXIT ;  /* 0x000000000000094d */ /* 0x001fea0003800000 */
[----:B------:R-:W-:Y:S01]  /*0730*/  ULDC.64 UR8, c[0x0][0x650] ;  /* 0x0001940000087ab9 */ /* 0x000fe20000000a00 */
[----:B------:R-:W-:Y:S01]  /*0740*/  UMOV UR47, 0xffffffff ;  /* 0xffffffff002f7882 */ /* 0x000fe20000000000 */
[----:B------:R-:W-:Y:S01]  /*0750*/  ISETP.GE.U32.AND P0, PT, R16, UR8, PT ;  /* 0x0000000810007c0c */ /* 0x000fe2000bf06070 */
[----:B------:R-:W-:Y:S01]  /*0760*/  UMOV UR46, 0xffffffff ;  /* 0xffffffff002e7882 */ /* 0x000fe20000000000 */
[----:B------:R-:W-:Y:S01]  /*0770*/  UMOV UR45, 0xffffffff ;  /* 0xffffffff002d7882 */ /* 0x000fe20000000000 */
[----:B------:R-:W-:Y:S02]  /*0780*/  PRMT R0, RZ, 0x7610, R0 ;  /* 0x00007610ff007816 */ /* 0x000fe40000000000 */
[----:B------:R-:W-:-:S13]  /*0790*/  ISETP.GE.U32.AND.EX P0, PT, R17, UR9, PT, P0 ;  /* 0x0000000911007c0c */ /* 0x000fda000bf06100 */
[----:B------:R-:W-:Y:S05]  /*07a0*/  @P0 BRA `(.L_x_4) ;  /* 0x0000000400800947 */ /* 0x000fea0003800000 */
[----:B------:R-:W-:Y:S01]  /*07b0*/  I2FP.F32.U32 R0, UR4 ;  /* 0x0000000400007c45 */ /* 0x000fe20008201000 */
[----:B------:R-:W-:Y:S01]  /*07c0*/  ULDC.64 UR16, c[0x0][0x628] ;  /* 0x00018a0000107ab9 */ /* 0x000fe20000000a00 */
[----:B------:R-:W-:Y:S01]  /*07d0*/  ULDC UR6, c[0x0][0x150] ;  /* 0x0000540000067ab9 */ /* 0x000fe20000000800 */
[----:B------:R-:W-:Y:S01]  /*07e0*/  ISETP.NE.U32.AND P0, PT, RZ, UR16, PT ;  /* 0x00000010ff007c0c */ /* 0x000fe2000bf05070 */
[----:B------:R-:W-:Y:S01]  /*07f0*/  ULDC UR15, c[0x0][0x630] ;  /* 0x00018c00000f7ab9 */ /* 0x000fe20000000800 */
[----:B------:R-:W-:Y:S01]  /*0800*/  FMUL R0, R0, UR6 ;  /* 0x0000000600007c20 */ /* 0x000fe20008400000 */
[----:B------:R-:W-:Y:S01]  /*0810*/  R2UR UR18, R16 ;  /* 0x00000000101272ca */ /* 0x000fe200000e0000 */
[----:B------:R-:W-:Y:S01]  /*0820*/  ULDC UR20, c[0x0][0x154] ;  /* 0x0000550000147ab9 */ /* 0x000fe20000000800 */
[----:B------:R-:W-:Y:S01]  /*0830*/  ISETP.NE.AND.EX P0, PT, RZ, UR17, PT, P0 ;  /* 0x00000011ff007c0c */ /* 0x000fe2000bf05300 */
[----:B------:R0:W1:Y:S01]  /*0840*/  F2I.U32.TRUNC.NTZ R3, R0 ;  /* 0x0000000000037305 */ /* 0x000062000020f000 */
[----:B------:R-:W-:-:S02]  /*0850*/  R2UR UR19, R17 ;  /* 0x00000000111372ca */ /* 0x000fc400000e0000 */
[----:B------:R-:W-:Y:S02]  /*0860*/  R2UR UR8, R16 ;  /* 0x00000000100872ca */ /* 0x000fe400000e0000 */
[----:B------:R-:W-:-:S07]  /*0870*/  R2UR UR9, R17 ;  /* 0x00000000110972ca */ /* 0x000fce00000e0000 */
[----:B0-----:R-:W-:Y:S08]  /*0880*/  @!P0 BRA `(.L_x_5) ;  /* 0x0000000000308947 */ /* 0x001ff00003800000 */
[----:B------:R-:W-:Y:S01]  /*0890*/  R2UR UR8, R16 ;  /* 0x00000000100872ca */ /* 0x000fe200000e0000 */
[----:B------:R-:W-:Y:S01]  /*08a0*/  ULDC UR6, c[0x0][0x634] ;  /* 0x00018d0000067ab9 */ /* 0x000fe20000000800 */
[----:B------:R-:W-:-:S11]  /*08b0*/  R2UR UR14, R17 ;  /* 0x00000000110e72ca */ /* 0x000fd600000e0000 */
[----:B------:R-:W-:-:S04]  /*08c0*/  UIADD3 UR6, UP0, UR8, UR6, URZ ;  /* 0x0000000608067290 */ /* 0x000fc8000ff1e03f */
[----:B------:R-:W-:-:S04]  /*08d0*/  UIADD3.X UR14, URZ, UR14, URZ, UP0, !UPT ;  /* 0x0000000e3f0e7290 */ /* 0x000fc800087fe43f */
[----:B------:R-:W-:-:S04]  /*08e0*/  UIMAD.WIDE.U32 UR8, UR14, UR16, URZ ;  /* 0x000000100e0872a5 */ /* 0x000fc8000f8e003f */
[----:B------:R-:W-:Y:S02]  /*08f0*/  UIMAD.WIDE.U32 UR10, UP0, UR6, UR17, UR8 ;  /* 0x00000011060a72a5 */ /* 0x000fe4000f800008 */
[----:B------:R-:W-:Y:S02]  /*0900*/  UIMAD.WIDE.U32 UR8, UR6, UR16, URZ ;  /* 0x00000010060872a5 */ /* 0x000fe4000f8e003f */
[----:B------:R-:W-:Y:S02]  /*0910*/  UIADD3.X UR13, URZ, URZ, URZ, UP0, !UPT ;  /* 0x0000003f3f0d7290 */ /* 0x000fe400087fe43f */
[----:B------:R-:W-:Y:S01]  /*0920*/  UIADD3 URZ, UP0, UR9, UR10, URZ ;  /* 0x0000000a093f7290 */ /* 0x000fe2000ff1e03f */
[----:B------:R-:W-:-:S03]  /*0930*/  UMOV UR12, UR11 ;  /* 0x0000000b000c7c82 */ /* 0x000fc60008000000 */
[----:B------:R-:W-:-:S12]  /*0940*/  UIMAD.WIDE.U32.X UR8, UR14, UR17, UR12, UP0 ;  /* 0x000000110e0872a5 */ /* 0x000fd800080e040c */
.L_x_5:
[----:B------:R-:W-:Y:S01]  /*0950*/  USHF.R.U64 UR45, UR8, UR15, UR9 ;  /* 0x0000000f082d7299 */ /* 0x000fe20008001209 */
[----:B------:R-:W-:Y:S01]  /*0960*/  I2FP.F32.U32 R0, UR7 ;  /* 0x0000000700007c45 */ /* 0x000fe20008201000 */
[----:B------:R-:W-:Y:S01]  /*0970*/  USHF.R.U32.HI UR5, URZ, UR15, UR9 ;  /* 0x0000000f3f057299 */ /* 0x000fe20008011609 */
[----:B-1----:R-:W-:Y:S01]  /*0980*/  R2UR UR12, R3 ;  /* 0x00000000030c72ca */ /* 0x002fe200000e0000 */
[----:B------:R-:W-:Y:S02]  /*0990*/  UIADD3 UR6, UP0, URZ, -UR45, URZ ;  /* 0x8000002d3f067290 */ /* 0x000fe4000ff1e03f */
[----:B------:R-:W-:Y:S01]  /*09a0*/  FMUL R0, R0, UR20 ;  /* 0x0000001400007c20 */ /* 0x000fe20008400000 */
[----:B------:R-:W-:Y:S01]  /*09b0*/  ULDC.64 UR8, c[0x0][0x620] ;  /* 0x0001880000087ab9 */ /* 0x000fe20000000a00 */
[----:B------:R-:W-:Y:S01]  /*09c0*/  UIADD3.X UR5, URZ, ~UR5, URZ, UP0, !UPT ;  /* 0x800000053f057290 */ /* 0x000fe200087fe43f */
[----:B------:R-:W-:Y:S01]  /*09d0*/  UMOV UR10, UR18 ;  /* 0x00000012000a7c82 */ /* 0x000fe20008000000 */
[----:B------:R-:W-:-:S02]  /*09e0*/  UMOV UR11, UR19 ;  /* 0x00000013000b7c82 */ /* 0x000fc40008000000 */
[----:B------:R-:W-:Y:S01]  /*09f0*/  UIMAD UR5, UR5, UR8, URZ ;  /* 0x00000008050572a4 */ /* 0x000fe2000f8e023f */
[----:B------:R-:W0:Y:S01]  /*0a00*/  F2I.U32.TRUNC.NTZ R0, R0 ;  /* 0x0000000000007305 */ /* 0x000e22000020f000 */
[----:B------:R-:W-:Y:S02]  /*0a10*/  UIMAD.WIDE.U32 UR10, UR6, UR8, UR10 ;  /* 0x00000008060a72a5 */ /* 0x000fe4000f8e000a */
[----:B------:R-:W-:Y:S01]  /*0a20*/  UIMAD UR6, UR6, UR9, UR5 ;  /* 0x00000009060672a4 */ /* 0x000fe2000f8e0205 */
[----:B------:R-:W-:Y:S01]  /*0a30*/  ULDC UR21, c[0x0][0x658] ;  /* 0x0001960000157ab9 */ /* 0x000fe20000000800 */
[----:B------:R-:W-:Y:S02]  /*0a40*/  UMOV UR19, 0xffffffff ;  /* 0xffffffff00137882 */ /* 0x000fe40000000000 */
[----:B------:R-:W-:Y:S01]  /*0a50*/  UIADD3 UR6, UR11, UR6, URZ ;  /* 0x000000060b067290 */ /* 0x000fe2000fffe03f */
[----:B------:R-:W-:Y:S01]  /*0a60*/  ULDC UR15, c[0x0][0x618] ;  /* 0x00018600000f7ab9 */ /* 0x000fe20000000800 */
[----:B------:R-:W-:Y:S01]  /*0a70*/  ULDC.64 UR8, c[0x0][0x640] ;  /* 0x0001900000087ab9 */ /* 0x000fe20000000a00 */
[----:B------:R-:W-:Y:S01]  /*0a80*/  USHF.L.U32 UR11, UR19, UR21, URZ ;  /* 0x00000015130b7299 */ /* 0x000fe2000800063f */
[----:B------:R-:W-:Y:S01]  /*0a90*/  ISETP.NE.U32.AND P0, PT, RZ, UR8, PT ;  /* 0x00000008ff007c0c */ /* 0x000fe2000bf05070 */
[----:B------:R-:W-:-:S02]  /*0aa0*/  USHF.R.U64 UR19, UR10, UR15, UR6 ;  /* 0x0000000f0a137299 */ /* 0x000fc40008001206 */
[----:B------:R-:W-:Y:S01]  /*0ab0*/  USHF.R.U32.HI UR10, URZ, UR15, UR6 ;  /* 0x0000000f3f0a7299 */ /* 0x000fe20008011606 */
[----:B0-----:R-:W-:Y:S01]  /*0ac0*/  R2UR UR14, R0 ;  /* 0x00000000000e72ca */ /* 0x001fe200000e0000 */
[----:B------:R-:W-:Y:S01]  /*0ad0*/  ULDC UR17, c[0x0][0x608] ;  /* 0x0001820000117ab9 */ /* 0x000fe20000000800 */
[----:B------:R-:W-:Y:S01]  /*0ae0*/  ISETP.NE.AND.EX P0, PT, RZ, UR9, PT, P0 ;  /* 0x00000009ff007c0c */ /* 0x000fe2000bf05300 */
[----:B------:R-:W-:Y:S02]  /*0af0*/  USHF.R.U64 UR23, UR19, UR17, UR10 ;  /* 0x0000001113177299 */ /* 0x000fe4000800120a */
[----:B------:R-:W-:Y:S01]  /*0b00*/  USHF.R.U32.HI UR10, URZ, UR17, UR10 ;  /* 0x000000113f0a7299 */ /* 0x000fe2000801160a */
[----:B------:R-:W-:Y:S01]  /*0b10*/  UMOV UR16, 0x1 ;  /* 0x0000000100107882 */ /* 0x000fe20000000000 */
[----:B------:R-:W-:Y:S02]  /*0b20*/  UIADD3 UR12, -UR12, URZ, URZ ;  /* 0x0000003f0c0c7290 */ /* 0x000fe4000fffe13f */
[----:B------:R-:W-:-:S02]  /*0b30*/  USHF.R.U64 UR24, UR23, UR21, UR10 ;  /* 0x0000001517187299 */ /* 0x000fc4000800120a */
[----:B------:R-:W-:Y:S01]  /*0b40*/  USHF.L.U32 UR6, UR16, UR21, URZ ;  /* 0x0000001510067299 */ /* 0x000fe2000800063f */
[----:B------:R-:W-:Y:S01]  /*0b50*/  ULDC UR13, c[0x0][0x144] ;  /* 0x00005100000d7ab9 */ /* 0x000fe20000000800 */
[----:B------:R-:W-:Y:S01]  /*0b60*/  ULDC UR5, c[0x0][0x600] ;  /* 0x0001800000057ab9 */ /* 0x000fe20000000800 */
[----:B------:R-:W-:Y:S02]  /*0b70*/  ULOP3.LUT UR16, URZ, UR11, URZ, 0x33, !UPT ;  /* 0x0000000b3f107292 */ /* 0x000fe4000f8e333f */
[----:B------:R-:W-:Y:S02]  /*0b80*/  USHF.R.U32.HI UR11, URZ, UR21, UR10 ;  /* 0x000000153f0b7299 */ /* 0x000fe4000801160a */
[----:B------:R-:W-:Y:S02]  /*0b90*/  UIADD3 UR18, UR5, -0x1, URZ ;  /* 0xffffffff05127890 */ /* 0x000fe4000fffe03f */
[----:B------:R-:W-:Y:S02]  /*0ba0*/  UIADD3 UR20, -UR14, URZ, URZ ;  /* 0x0000003f0e147290 */ /* 0x000fe4000fffe13f */
[----:B------:R-:W-:Y:S01]  /*0bb0*/  UIMAD UR4, UR13, UR12, UR4 ;  /* 0x0000000c0d0472a4 */ /* 0x000fe2000f8e0204 */
[----:B------:R-:W-:Y:S01]  /*0bc0*/  ULDC UR25, c[0x0][0x148] ;  /* 0x0000520000197ab9 */ /* 0x000fe20000000800 */
[----:B------:R-:W-:Y:S01]  /*0bd0*/  ULDC UR21, c[0x0][0x648] ;  /* 0x0001920000157ab9 */ /* 0x000fe20000000800 */
[----:B------:R-:W-:Y:S01]  /*0be0*/  ULDC UR22, c[0x0][0x638] ;  /* 0x00018e0000167ab9 */ /* 0x000fe20000000800 */
[----:B------:R-:W-:Y:S01]  /*0bf0*/  UMOV UR10, UR24 ;  /* 0x00000018000a7c82 */ /* 0x000fe20008000000 */
[----:B------:R-:W-:Y:S07]  /*0c00*/  @!P0 BRA `(.L_x_6) ;  /* 0x0000000000308947 */ /* 0x000fee0003800000 */
[----:B------:R-:W-:Y:S02]  /*0c10*/  ULDC UR14, c[0x0][0x64c] ;  /* 0x00019300000e7ab9 */ /* 0x000fe40000000800 */
        /* <DEDUP_REMOVED lines=8> */
[----:B------:R-:W-:-:S07]  /*0ca0*/  UIMAD.WIDE.U32.X UR8, UR17, UR9, UR14, UP0 ;  /* 0x00000009110872a5 */ /* 0x000fce00080e040e */
[----:B------:R-:W-:Y:S01]  /*0cb0*/  UMOV UR10, UR8 ;  /* 0x00000008000a7c82 */ /* 0x000fe20008000000 */
[----:B------:R-:W-:-:S05]  /*0cc0*/  UMOV UR11, UR9 ;  /* 0x00000009000b7c82 */ /* 0x000fca0008000000 */
.L_x_6:
[----:B------:R-:W-:Y:S01]  /*0cd0*/  UISETP.NE.AND UP0, UPT, UR39, URZ, UPT ;  /* 0x0000003f2700728c */ /* 0x000fe2000bf05270 */
[----:B------:R-:W-:Y:S01]  /*0ce0*/  IMAD.MOV.U32 R0, RZ, RZ, 0x1 ;  /* 0x00000001ff007424 */ /* 0x000fe200078e00ff */
[----:B------:R-:W-:Y:S02]  /*0cf0*/  USHF.R.U64 UR8, UR10, UR21, UR11 ;  /* 0x000000150a087299 */ /* 0x000fe4000800120b */
[----:B------:R-:W-:Y:S02]  /*0d00*/  ULOP3.LUT UR16, UR23, UR16, URZ, 0xc0, !UPT ;  /* 0x0000001017107292 */ /* 0x000fe4000f8ec03f */
[----:B------:R-:W-:Y:S02]  /*0d10*/  ULOP3.LUT UR18, UR19, UR18, URZ, 0xc0, !UPT ;  /* 0x0000001213127292 */ /* 0x000fe4000f8ec03f */
[----:B------:R-:W-:-:S03]  /*0d20*/  UIMAD UR16, UR6, UR8, UR16 ;  /* 0x00000008061072a4 */ /* 0x000fc6000f8e0210 */
[----:B------:R-:W-:Y:S02]  /*0d30*/  @UP0 UIMAD UR4, UR25, UR20, UR7 ;  /* 0x00000014190402a4 */ /* 0x000fe4000f8e0207 */
[----:B------:R-:W-:-:S04]  /*0d40*/  UIADD3 UR7, -UR8, URZ, URZ ;  /* 0x0000003f08077290 */ /* 0x000fc8000fffe13f */
[----:B------:R-:W-:-:S03]  /*0d50*/  UIMAD UR6, UR7, UR22, UR24 ;  /* 0x00000016070672a4 */ /* 0x000fc6000f8e0218 */
[----:B------:R-:W-:Y:S01]  /*0d60*/  ULDC UR7, c[0x0][0x610] ;  /* 0x0001840000077ab9 */ /* 0x000fe20000000800 */
[----:B------:R-:W-:Y:S02]  /*0d70*/  UIMAD UR6, UR6, UR5, UR18 ;  /* 0x00000005060672a4 */ /* 0x000fe4000f8e0212 */
[----:B------:R-:W-:-:S04]  /*0d80*/  UIMAD UR4, UR16, UR7, UR4 ;  /* 0x00000007100472a4 */ /* 0x000fc8000f8e0204 */
[----:B------:R-:W-:Y:S02]  /*0d90*/  USEL UR46, UR6, UR4, !UP0 ;  /* 0x00000004062e7287 */ /* 0x000fe4000c000000 */
[----:B------:R-:W-:-:S12]  /*0da0*/  USEL UR47, UR4, UR6, !UP0 ;  /* 0x00000006042f7287 */ /* 0x000fd8000c000000 */
.L_x_4:
[----:B------:R-:W-:-:S08]  /*0db0*/  NOP ;  /* 0x0000000000007918 */ /* 0x000fd00000000000 */
[----:B------:R-:W0:Y:S02]  /*0dc0*/  USETMAXREG.TRY_ALLOC.CTAPOOL UP0, 0xe8 ;  /* 0x000000e8000079c8 */ /* 0x000e240008000600 */
[----:B0-----:R-:W-:-:S13]  /*0dd0*/  PLOP3.LUT P0, PT, PT, PT, UP0, 0x80, 0x0 ;  /* 0x000000000000781c */ /* 0x001fda0003f0f008 */
[----:B------:R-:W-:Y:S05]  /*0de0*/  @!P0 BRA `(.L_x_4) ;  /* 0xfffffffc00f08947 */ /* 0x000fea000383ffff */
[----:B------:R-:W-:Y:S01]  /*0df0*/  ULDC.64 UR4, c[0x0][0x598] ;  /* 0x0001660000047ab9 */ /* 0x000fe20000000a00 */
[----:B------:R-:W-:Y:S01]  /*0e00*/  ULDC.64 UR48, c[0x0][0x208] ;  /* 0x0000820000307ab9 */ /* 0x000fe20000000a00 */
[----:B------:R-:W-:-:S04]  /*0e10*/  ISETP.NE.U32.AND P0, PT, RZ, UR4, PT ;  /* 0x00000004ff007c0c */ /* 0x000fc8000bf05070 */
[----:B------:R-:W-:-:S13]  /*0e20*/  ISETP.NE.AND.EX P0, PT, RZ, UR5, PT, P0 ;  /* 0x00000005ff007c0c */ /* 0x000fda000bf05300 */
[----:B------:R-:W-:Y:S05]  /*0e30*/  @!P0 BRA `(.L_x_7) ;  /* 0x00000000001c8947 */ /* 0x000fea0003800000 */
[----:B------:R-:W0:Y:S02]  /*0e40*/  LDC.64 R4, c[0x0][0x598] ;  /* 0x00016600ff047b82 */ /* 0x000e240000000a00 */
[----:B0-----:R-:W2:Y:S02]  /*0e50*/  LDG.E.64 R4, desc[UR48][R4.64] ;  /* 0x0000003004047981 */ /* 0x001ea4000c1e1b00 */
[----:B--2---:R-:W-:-:S04]  /*0e60*/  ISETP.NE.U32.AND P0, PT, R4, RZ, PT ;  /* 0x000000ff0400720c */ /* 0x004fc80003f05070 */
[----:B------:R-:W-:-:S13]  /*0e70*/  ISETP.NE.AND.EX P0, PT, R5, RZ, PT, P0 ;  /* 0x000000ff0500720c */ /* 0x000fda0003f05300 */
[----:B------:R-:W-:Y:S05]  /*0e80*/  @!P0 BRA `(.L_x_7) ;  /* 0x0000000000088947 */ /* 0x000fea0003800000 */
[----:B------:R0:W5:Y:S01]  /*0e90*/  LD.E R22, desc[UR48][R4.64] ;  /* 0x0000003004167980 */ /* 0x000162000c101900 */
[----:B------:R-:W-:Y:S05]  /*0ea0*/  BRA `(.L_x_8) ;  /* 0x0000000000247947 */ /* 0x000fea0003800000 */
.L_x_7:
[----:B------:R-:W-:Y:S02]  /*0eb0*/  ULDC.64 UR4, c[0x0][0x588] ;  /* 0x0001620000047ab9 */ /* 0x000fe40000000a00 */
[----:B------:R-:W-:-:S04]  /*0ec0*/  ISETP.NE.U32.AND P0, PT, RZ, UR4, PT ;  /* 0x00000004ff007c0c */ /* 0x000fc8000bf05070 */
[----:B------:R-:W-:-:S13]  /*0ed0*/  ISETP.NE.AND.EX P0, PT, RZ, UR5, PT, P0 ;  /* 0x00000005ff007c0c */ /* 0x000fda000bf05300 */
[----:B------:R-:W-:Y:S05]  /*0ee0*/  @!P0 BRA `(.L_x_9) ;  /* 0x00000000000c8947 */ /* 0x000fea0003800000 */
[----:B------:R-:W0:Y:S02]  /*0ef0*/  LDC.64 R22, c[0x0][0x588] ;  /* 0x00016200ff167b82 */ /* 0x000e240000000a00 */
[----:B0-----:R1:W5:Y:S01]  /*0f00*/  LDG.E R22, desc[UR48][R22.64] ;  /* 0x0000003016167981 */ /* 0x001362000c1e1900 */
[----:B------:R-:W-:Y:S05]  /*0f10*/  BRA `(.L_x_8) ;  /* 0x0000000000087947 */ /* 0x000fea0003800000 */
.L_x_9:
[----:B------:R-:W-:Y:S02]  /*0f20*/  ULDC UR4, c[0x0][0x580] ;  /* 0x0001600000047ab9 */ /* 0x000fe40000000800 */
[----:B------:R-:W-:-:S07]  /*0f30*/  IMAD.U32 R22, RZ, RZ, UR4 ;  /* 0x00000004ff167e24 */ /* 0x000fce000f8e00ff */
.L_x_8:
[----:B------:R-:W-:Y:S02]  /*0f40*/  ULDC.64 UR4, c[0x0][0x5a0] ;  /* 0x0001680000047ab9 */ /* 0x000fe40000000a00 */
[----:B------:R-:W-:-:S04]  /*0f50*/  ISETP.NE.U32.AND P0, PT, RZ, UR4, PT ;  /* 0x00000004ff007c0c */ /* 0x000fc8000bf05070 */
[----:B------:R-:W-:-:S13]  /*0f60*/  ISETP.NE.AND.EX P0, PT, RZ, UR5, PT, P0 ;  /* 0x00000005ff007c0c */ /* 0x000fda000bf05300 */
[----:B------:R-:W-:Y:S05]  /*0f70*/  @!P0 BRA `(.L_x_10) ;  /* 0x00000000001c8947 */ /* 0x000fea0003800000 */
[----:B0-----:R-:W0:Y:S02]  /*0f80*/  LDC.64 R4, c[0x0][0x5a0] ;  /* 0x00016800ff047b82 */ /* 0x001e240000000a00 */
[----:B0-----:R-:W2:Y:S02]  /*0f90*/  LDG.E.64 R4, desc[UR48][R4.64] ;  /* 0x0000003004047981 */ /* 0x001ea4000c1e1b00 */
[----:B--2---:R-:W-:-:S04]  /*0fa0*/  ISETP.NE.U32.AND P0, PT, R4, RZ, PT ;  /* 0x000000ff0400720c */ /* 0x004fc80003f05070 */
[----:B------:R-:W-:-:S13]  /*0fb0*/  ISETP.NE.AND.EX P0, PT, R5, RZ, PT, P0 ;  /* 0x000000ff0500720c */ /* 0x000fda0003f05300 */
[----:B------:R-:W-:Y:S05]  /*0fc0*/  @!P0 BRA `(.L_x_10) ;  /* 0x0000000000088947 */ /* 0x000fea0003800000 */
[----:B------:R0:W5:Y:S01]  /*0fd0*/  LD.E R19, desc[UR48][R4.64] ;  /* 0x0000003004137980 */ /* 0x000162000c101900 */
[----:B------:R-:W-:Y:S05]  /*0fe0*/  BRA `(.L_x_11) ;  /* 0x0000000000247947 */ /* 0x000fea0003800000 */
.L_x_10:
[----:B------:R-:W-:Y:S02]  /*0ff0*/  ULDC.64 UR4, c[0x0][0x590] ;  /* 0x0001640000047ab9 */ /* 0x000fe40000000a00 */
[----:B------:R-:W-:-:S04]  /*1000*/  ISETP.NE.U32.AND P0, PT, RZ, UR4, PT ;  /* 0x00000004ff007c0c */ /* 0x000fc8000bf05070 */
[----:B------:R-:W-:-:S13]  /*1010*/  ISETP.NE.AND.EX P0, PT, RZ, UR5, PT, P0 ;  /* 0x00000005ff007c0c */ /* 0x000fda000bf05300 */
[----:B------:R-:W-:Y:S05]  /*1020*/  @!P0 BRA `(.L_x_12) ;  /* 0x00000000000c8947 */ /* 0x000fea0003800000 */
[----:B0-----:R-:W0:Y:S02]  /*1030*/  LDC.64 R4, c[0x0][0x590] ;  /* 0x00016400ff047b82 */ /* 0x001e240000000a00 */
[----:B0-----:R2:W5:Y:S01]  /*1040*/  LDG.E R19, desc[UR48][R4.64] ;  /* 0x0000003004137981 */ /* 0x001562000c1e1900 */
[----:B------:R-:W-:Y:S05]  /*1050*/  BRA `(.L_x_11) ;  /* 0x0000000000087947 */ /* 0x000fea0003800000 */
.L_x_12:
[----:B------:R-:W-:Y:S02]  /*1060*/  ULDC UR4, c[0x0][0x584] ;  /* 0x0001610000047ab9 */ /* 0x000fe40000000800 */
[----:B------:R-:W-:-:S07]  /*1070*/  IMAD.U32 R19, RZ, RZ, UR4 ;  /* 0x00000004ff137e24 */ /* 0x000fce000f8e00ff */
.L_x_11:
[----:B------:R-:W-:-:S13]  /*1080*/  LOP3.LUT P0, RZ, R0, 0xff, RZ, 0xc0, !PT ;  /* 0x000000ff00ff7812 */ /* 0x000fda000780c0ff */
[----:B------:R-:W-:Y:S05]  /*1090*/  @!P0 EXIT ;  /* 0x000000000000894d */ /* 0x000fea0003800000 */
[----:B------:R-:W-:Y:S01]  /*10a0*/  ULDC UR4, c[0x0][0x28c] ;  /* 0x0000a30000047ab9 */ /* 0x000fe20000000800 */
[----:B------:R-:W-:Y:S01]  /*10b0*/  ULDC.64 UR6, c[0x0][0x5c8] ;  /* 0x0001720000067ab9 */ /* 0x000fe20000000a00 */
[----:B------:R-:W-:Y:S02]  /*10c0*/  UIADD3 UR4, UR4, 0x3f, URZ ;  /* 0x0000003f04047890 */ /* 0x000fe4000fffe03f */
[----:B------:R-:W-:Y:S02]  /*10d0*/  USHF.L.U64.HI UR40, UR6, 0x7, UR7 ;  /* 0x0000000706287899 */ /* 0x000fe40008010207 */
[----:B------:R-:W-:Y:S02]  /*10e0*/  USHF.R.S32.HI UR5, URZ, 0x1f, UR4 ;  /* 0x0000001f3f057899 */ /* 0x000fe40008011404 */
[----:B------:R-:W-:Y:S02]  /*10f0*/  USHF.L.U32 UR41, UR6, 0x7, URZ ;  /* 0x0000000706297899 */ /* 0x000fe4000800063f */
[----:B------:R-:W-:-:S02]  /*1100*/  ULEA.HI UR5, UR5, UR4, URZ, 0x6 ;  /* 0x0000000405057291 */ /* 0x000fc4000f8f303f */
[----:B------:R-:W-:Y:S02]  /*1110*/  USHF.L.U64.HI UR42, UR6, 0x3, UR7 ;  /* 0x00000003062a7899 */ /* 0x000fe40008010207 */
[----:B------:R-:W-:Y:S02]  /*1120*/  USHF.L.U32 UR43, UR6, 0x3, URZ ;  /* 0x00000003062b7899 */ /* 0x000fe4000800063f */
[----:B------:R-:W-:Y:S01]  /*1130*/  USHF.R.S32.HI UR44, URZ, 0x6, UR5 ;  /* 0x000000063f2c7899 */ /* 0x000fe20008011405 */
[----:B------:R-:W-:Y:S01]  /*1140*/  UMOV UR36, URZ ;  /* 0x0000003f00247c82 */ /* 0x000fe20008000000 */
[----:B------:R-:W-:-:S10]  /*1150*/  UMOV UR37, URZ ;  /* 0x0000003f00257c82 */ /* 0x000fd40008000000 */
.L_x_66:
[----:B------:R-:W-:Y:S01]  /*1160*/  LOP3.LUT R0, R2, 0x80, RZ, 0xc0, !PT ;  /* 0x0000008002007812 */ /* 0x000fe200078ec0ff */
[----:B------:R-:W3:Y:S01]  /*1170*/  S2UR UR7, SR_CgaCtaId ;  /* 0x00000000000779c3 */ /* 0x000ee20000008800 */
[----:B------:R-:W-:Y:S02]  /*1180*/  UMOV UR6, 0x400 ;  /* 0x0000040000067882 */ /* 0x000fe40000000000 */
[----:B------:R-:W-:-:S06]  /*1190*/  SHF.R.U32.HI R0, RZ, 0x7, R0 ;  /* 0x00000007ff007819 */ /* 0x000fcc0000011600 */
[----:B------:R-:W4:Y:S01]  /*11a0*/  SHFL.IDX PT, R0, R0, RZ, 0x1f ;  /* 0x00001fff00007589 */ /* 0x000f2200000e0000 */
[----:B---3--:R-:W-:Y:S01]  /*11b0*/  ULEA UR6, UR7, UR6, 0x18 ;  /* 0x0000000607067291 */ /* 0x008fe2000f8ec03f */
[----:B----4-:R-:W-:-:S13]  /*11c0*/  R2UR UR4, R0 ;  /* 0x00000000000472ca */ /* 0x010fda00000e0000 */
[----:B------:R-:W-:-:S04]  /*11d0*/  ULEA.HI UR5, UR4, UR4, URZ, 0x1 ;  /* 0x0000000404057291 */ /* 0x000fc8000f8f083f */
[----:B------:R-:W-:-:S04]  /*11e0*/  ULOP3.LUT UR5, UR5, 0xffffe, URZ, 0xc0, !UPT ;  /* 0x000ffffe05057892 */ /* 0x000fc8000f8ec03f */
[----:B------:R-:W-:-:S03]  /*11f0*/  UIADD3 UR5, UR4, -UR5, URZ ;  /* 0x8000000504057290 */ /* 0x000fc6000fffe03f */
[----:B------:R-:W-:Y:S01]  /*1200*/  ULDC UR4, c[0x0][0x28c] ;  /* 0x0000a30000047ab9 */ /* 0x000fe20000000800 */
[----:B------:R-:W-:Y:S01]  /*1210*/  ULEA UR5, UR5, UR6, 0xc ;  /* 0x0000000605057291 */ /* 0x000fe2000f8e603f */
[----:B------:R-:W-:-:S03]  /*1220*/  ISETP.LT.AND P0, PT, RZ, UR4, PT ;  /* 0x00000004ff007c0c */ /* 0x000fc6000bf01270 */
[----:B------:R-:W-:-:S04]  /*1230*/  UIADD3 UR5, UR5, 0x180, URZ ;  /* 0x0000018005057890 */ /* 0x000fc8000fffe03f */
[----:B------:R-:W-:-:S04]  /*1240*/  USHF.R.U32.HI UR5, URZ, 0x4, UR5 ;  /* 0x000000043f057899 */ /* 0x000fc80008011605 */
[----:B------:R-:W-:Y:S02]  /*1250*/  ULOP3.LUT UR50, UR5, 0x3fff, URZ, 0xc0, !UPT ;  /* 0x00003fff05327892 */ /* 0x000fe4000f8ec03f */
[----:B0-----:R-:W-:Y:S10]  /*1260*/  @P0 BRA `(.L_x_13) ;  /* 0x0000000000400947 */ /* 0x001ff40003800000 */
[----:B------:R-:W-:Y:S01]  /*1270*/  MOV R0, 0x0 ;  /* 0x0000000000007802 */ /* 0x000fe20000000f00 */
[----:B------:R-:W-:Y:S01]  /*1280*/  ULDC.64 UR4, c[0x4][0x68] ;  /* 0x01001a0000047ab9 */ /* 0x000fe20000000a00 */
[----:B------:R-:W-:Y:S01]  /*1290*/  ULDC.64 UR6, c[0x4][0x8] ;  /* 0x0100020000067ab9 */ /* 0x000fe20000000a00 */
[----:B0-2---:R-:W-:Y:S01]  /*12a0*/  IMAD.U32 R4, RZ, RZ, UR4 ;  /* 0x00000004ff047e24 */ /* 0x005fe2000f8e00ff */
[----:B------:R0:W2:Y:S01]  /*12b0*/  LDC.64 R14, c[0x4][R0] ;  /* 0x01000000000e7b82 */ /* 0x0000a20000000a00 */
[----:B------:R-:W-:Y:S01]  /*12c0*/  IMAD.U32 R5, RZ, RZ, UR5 ;  /* 0x00000005ff057e24 */ /* 0x000fe2000f8e00ff */
[----:B------:R-:W-:Y:S01]  /*12d0*/  ULDC.64 UR4, c[0x4][0x70] ;  /* 0x01001c0000047ab9 */ /* 0x000fe20000000a00 */
[----:B------:R-:W-:Y:S02]  /*12e0*/  IMAD.U32 R10, RZ, RZ, UR6 ;  /* 0x00000006ff0a7e24 */ /* 0x000fe4000f8e00ff */
[----:B------:R-:W-:Y:S02]  /*12f0*/  IMAD.U32 R6, RZ, RZ, UR4 ;  /* 0x00000004ff067e24 */ /* 0x000fe4000f8e00ff */
[----:B------:R-:W-:-:S02]  /*1300*/  IMAD.U32 R7, RZ, RZ, UR5 ;  /* 0x00000005ff077e24 */ /* 0x000fc4000f8e00ff */
[----:B------:R-:W-:Y:S02]  /*1310*/  IMAD.U32 R11, RZ, RZ, UR7 ;  /* 0x00000007ff0b7e24 */ /* 0x000fe4000f8e00ff */
[----:B------:R-:W-:Y:S02]  /*1320*/  IMAD.MOV.U32 R8, RZ, RZ, 0x1e1 ;  /* 0x000001e1ff087424 */ /* 0x000fe400078e00ff */
[----:B------:R-:W-:Y:S02]  /*1330*/  IMAD.MOV.U32 R12, RZ, RZ, 0x1 ;  /* 0x00000001ff0c7424 */ /* 0x000fe400078e00ff */
[----:B0-----:R-:W-:-:S07]  /*1340*/  IMAD.MOV.U32 R13, RZ, RZ, RZ ;  /* 0x000000ffff0d7224 */ /* 0x001fce00078e00ff */
[----:B------:R-:W-:-:S07]  /*1350*/  LEPC R20, `(.L_x_13) ;  /* 0x000000001014794e */ /* 0x000fce0000000000 */
[----:B-12--5:R-:W-:Y:S05]  /*1360*/  CALL.ABS.NOINC R14 ;  /* 0x000000000e007343 */ /* 0x026fea0003c00000 */
.L_x_13:
[----:B------:R-:W-:-:S06]  /*1370*/  ULOP3.LUT UR4, UR38, 0x1, URZ, 0xfc, !UPT ;  /* 0x0000000126047892 */ /* 0x000fcc000f8efc3f */
[----:B------:R-:W-:-:S05]  /*1380*/  IMAD.U32 R0, RZ, RZ, UR4 ;  /* 0x00000004ff007e24 */ /* 0x000fca000f8e00ff */
[----:B------:R-:W-:-:S13]  /*1390*/  ISETP.NE.AND P0, PT, R0, 0x3, PT ;  /* 0x000000030000780c */ /* 0x000fda0003f05270 */
[----:B------:R-:W-:Y:S05]  /*13a0*/  @!P0 BRA `(.L_x_14) ;  /* 0x0000000000048947 */ /* 0x000fea0003800000 */
[----:B------:R-:W-:Y:S01]  /*13b0*/  BPT.TRAP 0x1 ;  /* 0x000000040000795c */ /* 0x000fe20000300000 */
.L_x_14:
[----:B------:R-:W3:Y:S01]  /*13c0*/  S2UR UR5, SR_CgaCtaId ;  /* 0x00000000000579c3 */ /* 0x000ee20000008800 */
[----:B------:R-:W-:Y:S01]  /*13d0*/  UMOV UR4, 0x400 ;  /* 0x0000040000047882 */ /* 0x000fe20000000000 */
[----:B------:R-:W-:Y:S02]  /*13e0*/  IMAD.U32 R0, RZ, RZ, UR36 ;  /* 0x00000024ff007e24 */ /* 0x000fe4000f8e00ff */
[----:B0-2---:R-:W-:-:S03]  /*13f0*/  IMAD.U32 R4, RZ, RZ, UR37 ;  /* 0x00000025ff047e24 */ /* 0x005fc6000f8e00ff */
[----:B------:R-:W-:Y:S01]  /*1400*/  SHF.L.U32 R0, R0, 0x1f, RZ ;  /* 0x0000001f00007819 */ /* 0x000fe200000006ff */
[----:B---3--:R-:W-:-:S06]  /*1410*/  ULEA UR4, UR5, UR4, 0x18 ;  /* 0x0000000405047291 */ /* 0x008fcc000f8ec03f */
[----:B------:R-:W-:-:S04]  /*1420*/  IMAD.U32 R5, RZ, RZ, UR4 ;  /* 0x00000004ff057e24 */ /* 0x000fc8000f8e00ff */
[----:B------:R-:W-:-:S04]  /*1430*/  IMAD R3, R4, 0x8, R5 ;  /* 0x0000000804037824 */ /* 0x000fc800078e0205 */
[----:B------:R0:W2:Y:S01]  /*1440*/  SYNCS.PHASECHK.TRANS64.TRYWAIT P1, [R3+URZ], R0 ;  /* 0x00000000030075a7 */ /* 0x0000a2000802017f */
[----:B------:R-:W-:Y:S05]  /*1450*/  @!P0 BRA `(.L_x_15) ;  /* 0x0000000000048947 */ /* 0x000fea0003800000 */
[----:B------:R-:W-:Y:S01]  /*1460*/  BPT.TRAP 0x1 ;  /* 0x000000040000795c */ /* 0x000fe20000300000 */
.L_x_15:
[----:B--2---:R-:W-:Y:S05]  /*1470*/  @P1 BRA `(.L_x_16) ;  /* 0x0000000000081947 */ /* 0x004fea0003800000 */
[----:B------:R-:W2:Y:S02]  /*1480*/  SYNCS.PHASECHK.TRANS64.TRYWAIT P1, [R3+URZ], R0 ;  /* 0x00000000030075a7 */ /* 0x000ea4000802017f */
[----:B--2---:R-:W-:Y:S05]  /*1490*/  @!P1 BRA `(.L_x_17) ;  /* 0x000000c400c49947 */ /* 0x004fea0003800000 */
.L_x_16:
[----:B------:R-:W-:-:S04]  /*14a0*/  UISETP.LT.AND UP0, UPT, UR44, 0x1, UPT ;  /* 0x000000012c00788c */ /* 0x000fc8000bf01270 */
[----:B------:R-:W-:-:S06]  /*14b0*/  USEL UR4, UR44, 0x1, UP0 ;  /* 0x000000012c047887 */ /* 0x000fcc0008000000 */
[----:B0-2---:R-:W-:Y:S01]  /*14c0*/  IMAD.U32 R0, RZ, RZ, UR4 ;  /* 0x00000004ff007e24 */ /* 0x005fe2000f8e00ff */
[----:B------:R-:W-:Y:S05]  /*14d0*/  WARPSYNC.ALL ;  /* 0x0000000000007948 */ /* 0x000fea0003800000 */
[----:B------:R-:W-:-:S04]  /*14e0*/  IADD3 R0, -R0, UR44, RZ ;  /* 0x0000002c00007c10 */ /* 0x000fc8000fffe1ff */
[----:B------:R-:W-:Y:S02]  /*14f0*/  ISETP.GE.AND P1, PT, R0, 0x1, PT ;  /* 0x000000010000780c */ /* 0x000fe40003f26270 */
[----:B------:R-:W-:Y:S01]  /*1500*/  R2UR UR4, R5 ;  /* 0x00000000050472ca */ /* 0x000fe200000e0000 */
[----:B------:R-:W-:Y:S01]  /*1510*/  ULOP3.LUT UR24, UR50, 0x10000, URZ, 0xfc, !UPT ;  /* 0x0001000032187892 */ /* 0x000fe2000f8efc3f */
[----:B------:R-:W-:Y:S01]  /*1520*/  WARPGROUP.ARRIVE ;  /* 0x00000000000079c5 */ /* 0x000fe20000000000 */
[----:B------:R-:W-:Y:S01]  /*1530*/  UMOV UR9, 0x80000020 ;  /* 0x8000002000097882 */ /* 0x000fe20000000000 */
[----:B------:R-:W-:Y:S01]  /*1540*/  UMOV UR11, 0x80000020 ;  /* 0x80000020000b7882 */ /* 0x000fe20000000000 */
[----:B------:R-:W-:Y:S01]  /*1550*/  ULEA UR26, UR37, UR24, 0xb ;  /* 0x00000018251a7291 */ /* 0x000fe2000f8e583f */
[----:B------:R-:W-:Y:S01]  /*1560*/  UMOV UR5, UR9 ;  /* 0x0000000900057c82 */ /* 0x000fe20008000000 */
[----:B------:R-:W-:Y:S01]  /*1570*/  UMOV UR7, 0x80000020 ;  /* 0x8000002000077882 */ /* 0x000fe20000000000 */
[----:B------:R-:W-:Y:S01]  /*1580*/  UMOV UR13, UR9 ;  /* 0x00000009000d7c82 */ /* 0x000fe20008000000 */
[----:B------:R-:W-:Y:S01]  /*1590*/  UMOV UR15, 0x80000020 ;  /* 0x80000020000f7882 */ /* 0x000fe20000000000 */
[----:B------:R-:W-:-:S02]  /*15a0*/  UMOV UR17, UR9 ;  /* 0x0000000900117c82 */ /* 0x000fc40008000000 */
[----:B------:R-:W-:Y:S01]  /*15b0*/  UMOV UR8, UR26 ;  /* 0x0000001a00087c82 */ /* 0x000fe20008000000 */
[----:B------:R-:W-:Y:S01]  /*15c0*/  UIADD3 UR4, UR4, 0x30180, URZ ;  /* 0x0003018004047890 */ /* 0x000fe2000fffe03f */
[----:B------:R-:W-:Y:S01]  /*15d0*/  UMOV UR12, UR8 ;  /* 0x00000008000c7c82 */ /* 0x000fe20008000000 */
[----:B------:R-:W-:Y:S02]  /*15e0*/  UMOV UR16, UR8 ;  /* 0x0000000800107c82 */ /* 0x000fe40008000000 */
[----:B------:R-:W-:Y:S01]  /*15f0*/  USHF.R.U32.HI UR4, URZ, 0x4, UR4 ;  /* 0x000000043f047899 */ /* 0x000fe20008011604 */
[----:B------:R-:W-:Y:S01]  /*1600*/  UMOV UR19, 0x80000020 ;  /* 0x8000002000137882 */ /* 0x000fe20000000000 */
[----:B------:R-:W-:Y:S02]  /*1610*/  UMOV UR20, UR8 ;  /* 0x0000000800147c82 */ /* 0x000fe40008000000 */
[----:B------:R-:W-:Y:S01]  /*1620*/  ULOP3.LUT UR4, UR4, 0x3fff, URZ, 0xc0, !UPT ;  /* 0x00003fff04047892 */ /* 0x000fe2000f8ec03f */
[----:B------:R-:W-:Y:S01]  /*1630*/  UMOV UR21, UR9 ;  /* 0x0000000900157c82 */ /* 0x000fe20008000000 */
[----:B------:R-:W-:-:S02]  /*1640*/  UMOV UR23, 0x80000020 ;  /* 0x8000002000177882 */ /* 0x000fc40000000000 */
[----:B------:R-:W-:-:S03]  /*1650*/  ULOP3.LUT UR25, UR4, 0x10000, URZ, 0xfc, !UPT ;  /* 0x0001000004197892 */ /* 0x000fc6000f8efc3f */
[----:B------:R-:W-:Y:S01]  /*1660*/  UMOV UR4, UR8 ;  /* 0x0000000800047c82 */ /* 0x000fe20008000000 */
[----:B------:R-:W-:-:S04]  /*1670*/  UIMAD UR27, UR37, 0x140, UR25 ;  /* 0x00000140251b78a4 */ /* 0x000fc8000f8e0219 */
[----:B------:R-:W-:Y:S02]  /*1680*/  UIADD3 UR6, UR27, 0x40, URZ ;  /* 0x000000401b067890 */ /* 0x000fe4000fffe03f */
[----:B------:R-:W-:Y:S02]  /*1690*/  UIADD3 UR14, UR27, 0x80, URZ ;  /* 0x000000801b0e7890 */ /* 0x000fe4000fffe03f */
[----:B------:R-:W-:Y:S01]  /*16a0*/  UMOV UR10, UR27 ;  /* 0x0000001b000a7c82 */ /* 0x000fe20008000000 */
[----:B------:R-:W-:Y:S01]  /*16b0*/  UIADD3 UR18, UR27, 0xc0, URZ ;  /* 0x000000c01b127890 */ /* 0x000fe2000fffe03f */
[----:B------:R-:W-:Y:S01]  /*16c0*/  IGMMA.64x16x32.S8.S8 R176, gdesc[UR8], RZ, !UPT, gsb0 ;  /* 0x0060000008b079f1 */ /* 0x000fe2000c0410ff */
[----:B------:R-:W-:Y:S02]  /*16d0*/  UIADD3 UR22, UR27, 0x100, URZ ;  /* 0x000001001b167890 */ /* 0x000fe4000fffe03f */
[----:B------:R-:W-:Y:S02]  /*16e0*/  WARPGROUP.DEPBAR.LE gsb0, 0x0 ;  /* 0x00008000000079c5 */ /* 0x000fe40000010000 */
[----:B------:R-:W-:-:S06]  /*16f0*/  WARPGROUP.ARRIVE ;  /* 0x00000000000079c5 */ /* 0x000fcc0000000000 */
[----:B------:R-:W-:Y:S01]  /*1700*/  IGMMA.64x16x32.S8.S8 R144, gdesc[UR4], RZ, !UPT, gsb0 ;  /* 0x00600000049079f1 */ /* 0x000fe2000c0410ff */
[----:B------:R-:W-:Y:S02]  /*1710*/  UIADD3 UR4, UR26, 0x200, URZ ;  /* 0x000002001a047890 */ /* 0x000fe4000fffe03f */
[----:B------:R-:W-:Y:S02]  /*1720*/  WARPGROUP.DEPBAR.LE gsb0, 0x0 ;  /* 0x00008000000079c5 */ /* 0x000fe40000010000 */
[----:B------:R-:W-:-:S06]  /*1730*/  WARPGROUP.ARRIVE ;  /* 0x00000000000079c5 */ /* 0x000fcc0000000000 */
[----:B------:R-:W-:Y:S03]  /*1740*/  IGMMA.64x16x32.S8.S8 R112, gdesc[UR12], RZ, !UPT, gsb0 ;  /* 0x006000000c7079f1 */ /* 0x000fe6000c0410ff */
[----:B------:R-:W-:Y:S02]  /*1750*/  WARPGROUP.DEPBAR.LE gsb0, 0x0 ;  /* 0x00008000000079c5 */ /* 0x000fe40000010000 */
[----:B------:R-:W-:-:S06]  /*1760*/  WARPGROUP.ARRIVE ;  /* 0x00000000000079c5 */ /* 0x000fcc0000000000 */
[----:B------:R-:W-:Y:S03]  /*1770*/  IGMMA.64x16x32.S8.S8 R80, gdesc[UR16], RZ, !UPT, gsb0 ;  /* 0x00600000105079f1 */ /* 0x000fe6000c0410ff */
[----:B------:R-:W-:Y:S02]  /*1780*/  WARPGROUP.DEPBAR.LE gsb0, 0x0 ;  /* 0x00008000000079c5 */ /* 0x000fe40000010000 */
[----:B------:R-:W-:-:S06]  /*1790*/  WARPGROUP.ARRIVE ;  /* 0x00000000000079c5 */ /* 0x000fcc0000000000 */
[----:B------:R-:W-:Y:S01]  /*17a0*/  IGMMA.64x16x32.S8.S8 R48, gdesc[UR20], RZ, !UPT, gsb0 ;  /* 0x00600000143079f1 */ /* 0x000fe2000c0410ff */
[----:B------:R-:W-:Y:S01]  /*17b0*/  UMOV UR20, UR4 ;  /* 0x0000000400147c82 */ /* 0x000fe20008000000 */
[----:B------:R-:W-:Y:S01]  /*17c0*/  UMOV UR21, 0x80000020 ;  /* 0x8000002000157882 */ /* 0x000fe20000000000 */
[----:B------:R-:W-:Y:S01]  /*17d0*/  UMOV UR16, UR20 ;  /* 0x0000001400107c82 */ /* 0x000fe20008000000 */
[----:B------:R-:W-:Y:S01]  /*17e0*/  UMOV UR17, UR21 ;  /* 0x0000001500117c82 */ /* 0x000fe20008000000 */
[----:B------:R-:W-:Y:S01]  /*17f0*/  UMOV UR12, UR20 ;  /* 0x00000014000c7c82 */ /* 0x000fe20008000000 */
[----:B------:R-:W-:Y:S01]  /*1800*/  UMOV UR13, UR21 ;  /* 0x00000015000d7c82 */ /* 0x000fe20008000000 */
[----:B------:R-:W-:Y:S01]  /*1810*/  UMOV UR4, UR20 ;  /* 0x0000001400047c82 */ /* 0x000fe20008000000 */
[----:B------:R-:W-:Y:S01]  /*1820*/  UMOV UR5, UR21 ;  /* 0x0000001500057c82 */ /* 0x000fe20008000000 */
[----:B------:R-:W-:Y:S01]  /*1830*/  UMOV UR8, UR20 ;  /* 0x0000001400087c82 */ /* 0x000fe20008000000 */
[----:B------:R-:W-:Y:S01]  /*1840*/  UMOV UR9, UR21 ;  /* 0x0000001500097c82 */ /* 0x000fe20008000000 */
[----:B------:R-:W-:-:S02]  /*1850*/  WARPGROUP.DEPBAR.LE gsb0, 0x0 ;  /* 0x00008000000079c5 */ /* 0x000fc40000010000 */
        /* <DEDUP_REMOVED lines=30> */
[----:B------:R-:W-:Y:S01]  /*1a40*/  IGMMA.64x16x32.S8.S8 R128, gdesc[UR4], RZ, !UPT, gsb0 ;  /* 0x00600000048079f1 */ /* 0x000fe2000c0410ff */
[----:B------:R-:W-:Y:S01]  /*1a50*/  UIADD3 UR4, UR26, 0x600, URZ ;  /* 0x000006001a047890 */ /* 0x000fe2000fffe03f */
[----:B------:R-:W-:Y:S01]  /*1a60*/  UMOV UR5, 0x80000020 ;  /* 0x8000002000057882 */ /* 0x000fe20000000000 */
        /* <DEDUP_REMOVED lines=21> */
[----:B------:R-:W-:Y:S01]  /*1bc0*/  IGMMA.64x16x32.S8.S8 R24, gdesc[UR20], RZ, !UPT, gsb0 ;  /* 0x00600000141879f1 */ /* 0x000fe2000c0410ff */
[----:B------:R-:W-:Y:S01]  /*1bd0*/  UMOV UR22, UR6 ;  /* 0x0000000600167c82 */ /* 0x000fe20008000000 */
[----:B------:R-:W-:Y:S01]  /*1be0*/  UMOV UR23, UR7 ;  /* 0x0000000700177c82 */ /* 0x000fe20008000000 */
[----:B------:R-:W-:Y:S01]  /*1bf0*/  UIADD3 UR6, UR27, 0x2, URZ ;  /* 0x000000021b067890 */ /* 0x000fe2000fffe03f */
[----:B------:R-:W-:Y:S01]  /*1c00*/  UMOV UR7, 0x80000020 ;  /* 0x8000002000077882 */ /* 0x000fe20000000000 */
[----:B------:R-:W-:Y:S02]  /*1c10*/  WARPGROUP.DEPBAR.LE gsb0, 0x0 ;  /* 0x00008000000079c5 */ /* 0x000fe40000010000 */
[----:B------:R-:W-:-:S06]  /*1c20*/  WARPGROUP.ARRIVE ;  /* 0x00000000000079c5 */ /* 0x000fcc0000000000 */
[----:B------:R-:W-:Y:S01]  /*1c30*/  IGMMA.64x16x32.S8.S8 R56, gdesc[UR16], RZ, !UPT, gsb0 ;  /* 0x00600000103879f1 */ /* 0x000fe2000c0410ff */
[----:B------:R-:W-:Y:S01]  /*1c40*/  UIADD3 UR18, UR27, 0x82, URZ ;  /* 0x000000821b127890 */ /* 0x000fe2000fffe03f */
[----:B------:R-:W-:Y:S01]  /*1c50*/  UMOV UR16, UR4 ;  /* 0x0000000400107c82 */ /* 0x000fe20008000000 */
[----:B------:R-:W-:Y:S01]  /*1c60*/  UMOV UR17, UR5 ;  /* 0x0000000500117c82 */ /* 0x000fe20008000000 */
        /* <DEDUP_REMOVED lines=24> */
[----:B------:R-:W-:Y:S03]  /*1df0*/  IGMMA.64x16x32.S8.S8 R176, gdesc[UR4], R176, gsb0 ;  /* 0x0060000004b079f1 */ /* 0x000fe600080410b0 */
[----:B------:R-:W-:Y:S02]  /*1e00*/  WARPGROUP.DEPBAR.LE gsb0, 0x0 ;  /* 0x00008000000079c5 */ /* 0x000fe40000010000 */
[----:B------:R-:W-:-:S06]  /*1e10*/  WARPGROUP.ARRIVE ;  /* 0x00000000000079c5 */ /* 0x000fcc0000000000 */
[----:B------:R-:W-:Y:S01]  /*1e20*/  IGMMA.64x16x32.S8.S8 R144, gdesc[UR12], R144, gsb0 ;  /* 0x006000000c9079f1 */ /* 0x000fe20008041090 */
[----:B------:R-:W-:Y:S02]  /*1e30*/  UIADD3 UR12, UR26, 0x202, URZ ;  /* 0x000002021a0c7890 */ /* 0x000fe4000fffe03f */
[----:B------:R-:W-:Y:S02]  /*1e40*/  WARPGROUP.DEPBAR.LE gsb0, 0x0 ;  /* 0x00008000000079c5 */ /* 0x000fe40000010000 */
[----:B------:R-:W-:-:S06]  /*1e50*/  WARPGROUP.ARRIVE ;  /* 0x00000000000079c5 */ /* 0x000fcc0000000000 */
[----:B------:R-:W-:Y:S03]  /*1e60*/  IGMMA.64x16x32.S8.S8 R112, gdesc[UR16], R112, gsb0 ;  /* 0x00600000107079f1 */ /* 0x000fe60008041070 */
[----:B------:R-:W-:Y:S02]  /*1e70*/  WARPGROUP.DEPBAR.LE gsb0, 0x0 ;  /* 0x00008000000079c5 */ /* 0x000fe40000010000 */
[----:B------:R-:W-:-:S06]  /*1e80*/  WARPGROUP.ARRIVE ;  /* 0x00000000000079c5 */ /* 0x000fcc0000000000 */
[----:B------:R-:W-:Y:S03]  /*1e90*/  IGMMA.64x16x32.S8.S8 R80, gdesc[UR8], R80, gsb0 ;  /* 0x00600000085079f1 */ /* 0x000fe60008041050 */
[----:B------:R-:W-:Y:S02]  /*1ea0*/  WARPGROUP.DEPBAR.LE gsb0, 0x0 ;  /* 0x00008000000079c5 */ /* 0x000fe40000010000 */
[----:B------:R-:W-:-:S06]  /*1eb0*/  WARPGROUP.ARRIVE ;  /* 0x00000000000079c5 */ /* 0x000fcc0000000000 */
[----:B------:R-:W-:Y:S01]  /*1ec0*/  IGMMA.64x16x32.S8.S8 R48, gdesc[UR20], R48, gsb0 ;  /* 0x00600000143079f1 */ /* 0x000fe20008041030 */
        /* <DEDUP_REMOVED lines=12> */
[----:B------:R-:W-:Y:S03]  /*1f90*/  IGMMA.64x16x32.S8.S8 R40, gdesc[UR20], R40, gsb0 ;  /* 0x00600000142879f1 */ /* 0x000fe60008041028 */
[----:B------:R-:W-:Y:S02]  /*1fa0*/  WARPGROUP.DEPBAR.LE gsb0, 0x0 ;  /* 0x00008000000079c5 */ /* 0x000fe40000010000 */
[----:B------:R-:W-:-:S06]  /*1fb0*/  WARPGROUP.ARRIVE ;  /* 0x00000000000079c5 */ /* 0x000fcc0000000000 */
[----:B------:R-:W-:Y:S01]  /*1fc0*/  IGMMA.64x16x32.S8.S8 R72, gdesc[UR8], R72, gsb0 ;  /* 0x00600000084879f1 */ /* 0x000fe20008041048 */
[----:B------:R-:W-:Y:S02]  /*1fd0*/  UIADD3 UR8, UR26, 0x402, URZ ;  /* 0x000004021a087890 */ /* 0x000fe4000fffe03f */
[----:B------:R-:W-:Y:S01]  /*1fe0*/  UIADD3 UR26, UR26, 0x602, URZ ;  /* 0x000006021a1a7890 */ /* 0x000fe2000fffe03f */
        /* <DEDUP_REMOVED lines=60> */
[----:B------:R-:W-:Y:S05]  /*23b0*/  @!P1 BRA `(.L_x_18) ;  /* 0x0000001000449947 */ /* 0x000fea0003800000 */
[----:B------:R-:W-:Y:S02]  /*23c0*/  UIADD3 UR27, UR37, 0x1, URZ ;  /* 0x00000001251b7890 */ /* 0x000fe4000fffe03f */
[----:B------:R-:W-:Y:S02]  /*23d0*/  UMOV UR26, UR37 ;  /* 0x00000025001a7c82 */ /* 0x000fe40008000000 */
[----:B------:R-:W-:-:S04]  /*23e0*/  UISETP.NE.AND UP0, UPT, UR27, 0x6, UPT ;  /* 0x000000061b00788c */ /* 0x000fc8000bf05270 */
[----:B------:R-:W-:Y:S02]  /*23f0*/  USEL UR4, URZ, 0x1, UP0 ;  /* 0x000000013f047887 */ /* 0x000fe40008000000 */
[----:B------:R-:W-:Y:S02]  /*2400*/  USEL UR27, UR27, URZ, UP0 ;  /* 0x0000003f1b1b7287 */ /* 0x000fe40008000000 */
[----:B------:R-:W-:-:S06]  /*2410*/  ULOP3.LUT UR4, UR36, UR4, URZ, 0x3c, !UPT ;  /* 0x0000000424047292 */ /* 0x000fcc000f8e3c3f */
[----:B------:R-:W-:-:S07]  /*2420*/  IMAD.U32 R6, RZ, RZ, UR4 ;  /* 0x00000004ff067e24 */ /* 0x000fce000f8e00ff */
.L_x_25:
[----:B0-----:R-:W-:Y:S05]  /*2430*/  @!P0 BRA `(.L_x_19) ;  /* 0x0000000000048947 */ /* 0x001fea0003800000 */
[----:B------:R-:W-:Y:S01]  /*2440*/  BPT.TRAP 0x1 ;  /* 0x000000040000795c */ /* 0x000fe20000300000 */
.L_x_19:
[----:B------:R-:W0:Y:S01]  /*2450*/  S2UR UR5, SR_CgaCtaId ;  /* 0x00000000000579c3 */ /* 0x000e220000008800 */
[----:B------:R-:W-:Y:S01]  /*2460*/  UMOV UR4, 0x400 ;  /* 0x0000040000047882 */ /* 0x000fe20000000000 */
[----:B------:R-:W-:Y:S01]  /*2470*/  IMAD.U32 R4, RZ, RZ, UR27 ;  /* 0x0000001bff047e24 */ /* 0x000fe2000f8e00ff */
[----:B------:R-:W-:Y:S01]  /*2480*/  SHF.L.U32 R3, R6, 0x1f, RZ ;  /* 0x0000001f06037819 */ /* 0x000fe200000006ff */
[----:B0-----:R-:W-:-:S06]  /*2490*/  ULEA UR4, UR5, UR4, 0x18 ;  /* 0x0000000405047291 */ /* 0x001fcc000f8ec03f */
[----:B------:R-:W-:-:S04]  /*24a0*/  IMAD.U32 R5, RZ, RZ, UR4 ;  /* 0x00000004ff057e24 */ /* 0x000fc8000f8e00ff */
[----:B------:R-:W-:-:S04]  /*24b0*/  IMAD R4, R4, 0x8, R5 ;  /* 0x0000000804047824 */ /* 0x000fc800078e0205 */
[----:B------:R0:W2:Y:S01]  /*24c0*/  SYNCS.PHASECHK.TRANS64.TRYWAIT P1, [R4+URZ], R3 ;  /* 0x00000003040075a7 */ /* 0x0000a2000802017f */
[----:B------:R-:W-:Y:S05]  /*24d0*/  @!P0 BRA `(.L_x_20) ;  /* 0x0000000000048947 */ /* 0x000fea0003800000 */
[----:B------:R-:W-:Y:S01]  /*24e0*/  BPT.TRAP 0x1 ;  /* 0x000000040000795c */ /* 0x000fe20000300000 */
.L_x_20:
[----:B--2---:R-:W-:Y:S05]  /*24f0*/  @P1 BRA `(.L_x_21) ;  /* 0x0000000000081947 */ /* 0x004fea0003800000 */
[----:B------:R-:W2:Y:S02]  /*2500*/  SYNCS.PHASECHK.TRANS64.TRYWAIT P1, [R4+URZ], R3 ;  /* 0x00000003040075a7 */ /* 0x000ea4000802017f */
[----:B--2---:R-:W-:Y:S05]  /*2510*/  @!P1 BRA `(.L_x_22) ;  /* 0x000000b400b89947 */ /* 0x004fea0003800000 */
.L_x_21:
[----:B------:R-:W-:Y:S01]  /*2520*/  ULEA UR28, UR27, UR24, 0xb ;  /* 0x000000181b1c7291 */ /* 0x000fe2000f8e583f */
[----:B------:R-:W-:Y:S01]  /*2530*/  WARPGROUP.ARRIVE ;  /* 0x00000000000079c5 */ /* 0x000fe20000000000 */
[----:B------:R-:W-:Y:S01]  /*2540*/  UIMAD UR29, UR27, 0x140, UR25 ;  /* 0x000001401b1d78a4 */ /* 0x000fe2000f8e0219 */
[----:B------:R-:W-:Y:S01]  /*2550*/  UMOV UR5, 0x80000020 ;  /* 0x8000002000057882 */ /* 0x000fe20000000000 */
[----:B------:R-:W-:Y:S02]  /*2560*/  UMOV UR7, 0x80000020 ;  /* 0x8000002000077882 */ /* 0x000fe40000000000 */
[----:B------:R-:W-:Y:S01]  /*2570*/  UIADD3 UR10, UR29, 0x40, URZ ;  /* 0x000000401d0a7890 */ /* 0x000fe2000fffe03f */
[----:B------:R-:W-:Y:S02]  /*2580*/  UMOV UR4, UR28 ;  /* 0x0000001c00047c82 */ /* 0x000fe40008000000 */
[----:B------:R-:W-:Y:S01]  /*2590*/  UMOV UR6, UR29 ;  /* 0x0000001d00067c82 */ /* 0x000fe20008000000 */
[----:B------:R-:W-:Y:S01]  /*25a0*/  UMOV UR8, UR4 ;  /* 0x0000000400087c82 */ /* 0x000fe20008000000 */
[----:B------:R-:W-:Y:S01]  /*25b0*/  IGMMA.64x16x32.S8.S8 R176, gdesc[UR4], R176, gsb0 ;  /* 0x0060000004b079f1 */ /* 0x000fe200080410b0 */
[----:B------:R-:W-:Y:S01]  /*25c0*/  UMOV UR9, UR5 ;  /* 0x0000000500097c82 */ /* 0x000fe20008000000 */
[----:B------:R-:W-:Y:S01]  /*25d0*/  UMOV UR11, 0x80000020 ;  /* 0x80000020000b7882 */ /* 0x000fe20000000000 */
[----:B------:R-:W-:Y:S01]  /*25e0*/  UIADD3 UR14, UR29, 0x80, URZ ;  /* 0x000000801d0e7890 */ /* 0x000fe2000fffe03f */
[----:B------:R-:W-:Y:S01]  /*25f0*/  UMOV UR12, UR4 ;  /* 0x00000004000c7c82 */ /* 0x000fe20008000000 */
        /* <DEDUP_REMOVED lines=10> */
[----:B------:R-:W-:-:S02]  /*26a0*/  WARPGROUP.DEPBAR.LE gsb0, 0x0 ;  /* 0x00008000000079c5 */ /* 0x000fc40000010000 */
        /* <DEDUP_REMOVED lines=50> */
[----:B------:R-:W-:Y:S01]  /*29d0*/  IGMMA.64x16x32.S8.S8 R160, gdesc[UR4], R160, gsb0 ;  /* 0x0060000004a079f1 */ /* 0x000fe200080410a0 */
[----:B------:R-:W-:Y:S01]  /*29e0*/  UIADD3 UR4, UR28, 0x2, URZ ;  /* 0x000000021c047890 */ /* 0x000fe2000fffe03f */
[----:B------:R-:W-:Y:S01]  /*29f0*/  UMOV UR5, 0x80000020 ;  /* 0x8000002000057882 */ /* 0x000fe20000000000 */
        /* <DEDUP_REMOVED lines=21> */
[----:B------:R-:W-:Y:S02]  /*2b50*/  WARPGROUP.DEPBAR.LE gsb0, 0x0 ;  /* 0x00008000000079c5 */ /* 0x000fe40000010000 */
[----:B------:R-:W-:-:S06]  /*2b60*/  WARPGROUP.ARRIVE ;  /* 0x00000000000079c5 */ /* 0x000fcc0000000000 */
[----:B------:R-:W-:Y:S01]  /*2b70*/  IGMMA.64x16x32.S8.S8 R24, gdesc[UR20], R24, gsb0 ;  /* 0x00600000141879f1 */ /* 0x000fe20008041018 */
[----:B------:R-:W-:Y:S01]  /*2b80*/  UMOV UR22, UR6 ;  /* 0x0000000600167c82 */ /* 0x000fe20008000000 */
[----:B------:R-:W-:Y:S01]  /*2b90*/  UMOV UR23, UR7 ;  /* 0x0000000700177c82 */ /* 0x000fe20008000000 */
[----:B------:R-:W-:Y:S01]  /*2ba0*/  UMOV UR7, 0x80000020 ;  /* 0x8000002000077882 */ /* 0x000fe20000000000 */
[----:B------:R-:W-:Y:S02]  /*2bb0*/  WARPGROUP.DEPBAR.LE gsb0, 0x0 ;  /* 0x00008000000079c5 */ /* 0x000fe40000010000 */
[----:B------:R-:W-:-:S06]  /*2bc0*/  WARPGROUP.ARRIVE ;  /* 0x00000000000079c5 */ /* 0x000fcc0000000000 */
[----:B------:R-:W-:Y:S01]  /*2bd0*/  IGMMA.64x16x32.S8.S8 R56, gdesc[UR16], R56, gsb0 ;  /* 0x00600000103879f1 */ /* 0x000fe20008041038 */
[----:B------:R-:W-:Y:S01]  /*2be0*/  UIADD3 UR18, UR29, 0xc2, URZ ;  /* 0x000000c21d127890 */ /* 0x000fe2000fffe03f */
[----:B------:R-:W-:Y:S01]  /*2bf0*/  UMOV UR16, UR4 ;  /* 0x0000000400107c82 */ /* 0x000fe20008000000 */
[----:B------:R-:W-:Y:S01]  /*2c00*/  UMOV UR17, UR5 ;  /* 0x0000000500117c82 */ /* 0x000fe20008000000 */
[----:B------:R-:W-:Y:S01]  /*2c10*/  UMOV UR19, 0x80000020 ;  /* 0x8000002000137882 */ /* 0x000fe20000000000 */
[----:B------:R-:W-:Y:S02]  /*2c20*/  WARPGROUP.DEPBAR.LE gsb0, 0x0 ;  /* 0x00008000000079c5 */ /* 0x000fe40000010000 */
[----:B------:R-:W-:-:S06]  /*2c30*/  WARPGROUP.ARRIVE ;  /* 0x00000000000079c5 */ /* 0x000fcc0000000000 */
[----:B------:R-:W-:Y:S01]  /*2c40*/  IGMMA.64x16x32.S8.S8 R88, gdesc[UR12], R88, gsb0 ;  /* 0x006000000c5879f1 */ /* 0x000fe20008041058 */
[----:B------:R-:W-:Y:S02]  /*2c50*/  UIADD3 UR12, UR29, 0x2, URZ ;  /* 0x000000021d0c7890 */ /* 0x000fe4000fffe03f */
[----:B------:R-:W-:Y:S01]  /*2c60*/  UIADD3 UR14, UR29, 0x82, URZ ;  /* 0x000000821d0e7890 */ /* 0x000fe2000fffe03f */
[----:B------:R-:W-:Y:S01]  /*2c70*/  UMOV UR13, UR5 ;  /* 0x00000005000d7c82 */ /* 0x000fe20008000000 */
[----:B------:R-:W-:-:S03]  /*2c80*/  UMOV UR15, 0x80000020 ;  /* 0x80000020000f7882 */ /* 0x000fc60000000000 */
[----:B------:R-:W-:Y:S01]  /*2c90*/  UMOV UR6, UR12 ;  /* 0x0000000c00067c82 */ /* 0x000fe20008000000 */
[----:B------:R-:W-:Y:S01]  /*2ca0*/  UMOV UR12, UR4 ;  /* 0x00000004000c7c82 */ /* 0x000fe20008000000 */
        /* <DEDUP_REMOVED lines=109> */
[----:B------:R-:W-:Y:S01]  /*3380*/  BPT.TRAP 0x1 ;  /* 0x000000040000795c */ /* 0x000fe20000300000 */
.L_x_23:
[----:B------:R-:W-:Y:S01]  /*3390*/  UISETP.GT.U32.AND UP0, UPT, UR38, 0x1, UPT ;  /* 0x000000012600788c */ /* 0x000fe2000bf04070 */
[----:B0-2---:R-:W-:-:S04]  /*33a0*/  IMAD.U32 R4, RZ, RZ, UR26 ;  /* 0x0000001aff047e24 */ /* 0x005fc8000f8e00ff */
[----:B------:R-:W-:Y:S01]  /*33b0*/  IMAD R3, R4, 0x8, R5 ;  /* 0x0000000804037824 */ /* 0x000fe200078e0205 */
[----:B------:R-:W-:-:S03]  /*33c0*/  PLOP3.LUT P1, PT, PT, PT, UP0, 0x80, 0x0 ;  /* 0x000000000000781c */ /* 0x000fc60003f2f008 */
[----:B------:R-:W-:-:S05]  /*33d0*/  VIADD R3, R3, 0x30 ;  /* 0x0000003003037836 */ /* 0x000fca0000000000 */
[----:B------:R-:W-:-:S04]  /*33e0*/  PRMT R3, RZ, 0x654, R3 ;  /* 0x00000654ff037816 */ /* 0x000fc80000000003 */
[----:B------:R0:W-:Y:S01]  /*33f0*/  SYNCS.ARRIVE.TRANS64.RED.A1T0 RZ, [R3+URZ], RZ ;  /* 0x000000ff03ff79a7 */ /* 0x0001e2000810043f */
[----:B------:R-:W-:Y:S05]  /*3400*/  @P1 BRA `(.L_x_24) ;  /* 0x0000000000041947 */ /* 0x000fea0003800000 */
[----:B------:R-:W-:Y:S01]  /*3410*/  BPT.TRAP 0x1 ;  /* 0x000000040000795c */ /* 0x000fe20000300000 */
.L_x_24:
[----:B------:R-:W-:Y:S01]  /*3420*/  UIADD3 UR27, UR27, 0x1, URZ ;  /* 0x000000011b1b7890 */ /* 0x000fe2000fffe03f */
[C---:B------:R-:W-:Y:S01]  /*3430*/  ISETP.GT.AND P1, PT, R0.reuse, 0x1, PT ;  /* 0x000000010000780c */ /* 0x040fe20003f24270 */
[----:B------:R-:W-:Y:S01]  /*3440*/  UIADD3 UR26, UR26, 0x1, URZ ;  /* 0x000000011a1a7890 */ /* 0x000fe2000fffe03f */
[----:B------:R-:W-:Y:S01]  /*3450*/  VIADD R0, R0, 0xffffffff ;  /* 0xffffffff00007836 */ /* 0x000fe20000000000 */
[----:B------:R-:W-:Y:S02]  /*3460*/  UISETP.NE.AND UP0, UPT, UR27, 0x6, UPT ;  /* 0x000000061b00788c */ /* 0x000fe4000bf05270 */
[----:B------:R-:W-:Y:S02]  /*3470*/  UISETP.NE.AND UP1, UPT, UR26, 0x6, UPT ;  /* 0x000000061a00788c */ /* 0x000fe4000bf25270 */
[----:B------:R-:W-:Y:S02]  /*3480*/  USEL UR4, URZ, 0x1, UP0 ;  /* 0x000000013f047887 */ /* 0x000fe40008000000 */
[----:B------:R-:W-:-:S02]  /*3490*/  USEL UR27, UR27, URZ, UP0 ;  /* 0x0000003f1b1b7287 */ /* 0x000fc40008000000 */
[----:B------:R-:W-:Y:S02]  /*34a0*/  USEL UR26, UR26, URZ, UP1 ;  /* 0x0000003f1a1a7287 */ /* 0x000fe40008800000 */
[----:B------:R-:W-:Y:S01]  /*34b0*/  LOP3.LUT R6, R6, UR4, RZ, 0x3c, !PT ;  /* 0x0000000406067c12 */ /* 0x000fe2000f8e3cff */
[----:B------:R-:W-:Y:S09]  /*34c0*/  @P1 BRA `(.L_x_25) ;  /* 0xffffffec00d81947 */ /* 0x000ff2000383ffff */
.L_x_18:
[----:B------:R-:W2:Y:S02]  /*34d0*/  LDC R0, c[0x0][0x28c] ;  /* 0x0000a300ff007b82 */ /* 0x000ea40000000800 */
[----:B--2---:R-:W-:-:S13]  /*34e0*/  ISETP.GE.AND P1, PT, R0, 0x1, PT ;  /* 0x000000010000780c */ /* 0x004fda0003f26270 */
[----:B------:R-:W-:Y:S05]  /*34f0*/  @!P1 BRA `(.L_x_26) ;  /* 0x0000000000449947 */ /* 0x000fea0003800000 */
[----:B------:R-:W-:Y:S05]  /*3500*/  @!P0 BRA `(.L_x_27) ;  /* 0x0000000000048947 */ /* 0x000fea0003800000 */
[----:B------:R-:W-:Y:S01]  /*3510*/  BPT.TRAP 0x1 ;  /* 0x000000040000795c */ /* 0x000fe20000300000 */
.L_x_27:
[----:B------:R-:W-:-:S04]  /*3520*/  UISETP.LT.AND UP0, UPT, UR44, 0x1, UPT ;  /* 0x000000012c00788c */ /* 0x000fc8000bf01270 */
[----:B------:R-:W-:Y:S02]  /*3530*/  USEL UR6, UR44, 0x1, UP0 ;  /* 0x000000012c067887 */ /* 0x000fe40008000000 */
[----:B------:R-:W-:Y:S02]  /*3540*/  UISETP.GT.U32.AND UP0, UPT, UR38, 0x1, UPT ;  /* 0x000000012600788c */ /* 0x000fe4000bf04070 */
[----:B------:R-:W-:-:S04]  /*3550*/  UIADD3 UR6, UR37, UR44, -UR6 ;  /* 0x0000002c25067290 */ /* 0x000fc8000fffe806 */
[----:B------:R-:W-:Y:S01]  /*3560*/  UIMAD.WIDE.U32 UR4, UR6, -0x55555555, URZ ;  /* 0xaaaaaaab060478a5 */ /* 0x000fe2000f8e003f */
[----:B------:R-:W-:-:S03]  /*3570*/  PLOP3.LUT P0, PT, PT, PT, UP0, 0x80, 0x0 ;  /* 0x000000000000781c */ /* 0x000fc60003f0f008 */
[----:B------:R-:W-:-:S04]  /*3580*/  USHF.R.U32.HI UR4, URZ, 0x2, UR5 ;  /* 0x000000023f047899 */ /* 0x000fc80008011605 */
[----:B------:R-:W-:-:S06]  /*3590*/  UIMAD UR6, UR4, -0x6, UR6 ;  /* 0xfffffffa040678a4 */ /* 0x000fcc000f8e0206 */
[----:B------:R-:W-:-:S04]  /*35a0*/  IMAD.U32 R0, RZ, RZ, UR6 ;  /* 0x00000006ff007e24 */ /* 0x000fc8000f8e00ff */
[----:B------:R-:W-:-:S04]  /*35b0*/  IMAD R0, R0, 0x8, R5 ;  /* 0x0000000800007824 */ /* 0x000fc800078e0205 */
[----:B------:R-:W-:-:S05]  /*35c0*/  VIADD R0, R0, 0x30 ;  /* 0x0000003000007836 */ /* 0x000fca0000000000 */
[----:B------:R-:W-:-:S04]  /*35d0*/  PRMT R0, RZ, 0x654, R0 ;  /* 0x00000654ff007816 */ /* 0x000fc80000000000 */
[----:B------:R2:W-:Y:S01]  /*35e0*/  SYNCS.ARRIVE.TRANS64.RED.A1T0 RZ, [R0+URZ], RZ ;  /* 0x000000ff00ff79a7 */ /* 0x0005e2000810043f */
[----:B------:R-:W-:Y:S05]  /*35f0*/  @P0 BRA `(.L_x_26) ;  /* 0x0000000000040947 */ /* 0x000fea0003800000 */
[----:B------:R-:W-:Y:S01]  /*3600*/  BPT.TRAP 0x1 ;  /* 0x000000040000795c */ /* 0x000fe20000300000 */
.L_x_26:
[C---:B--2---:R-:W-:Y:S01]  /*3610*/  LOP3.LUT R0, R2.reuse, 0x3, RZ, 0xc0, !PT ;  /* 0x0000000302007812 */ /* 0x044fe200078ec0ff */
[----:B0-----:R-:W-:Y:S01]  /*3620*/  IMAD.MOV.U32 R3, RZ, RZ, -0x2 ;  /* 0xfffffffeff037424 */ /* 0x001fe200078e00ff */
[----:B------:R-:W-:Y:S01]  /*3630*/  ULDC UR12, c[0x0][0x288] ;  /* 0x0000a200000c7ab9 */ /* 0x000fe20000000800 */
[----:B------:R-:W-:Y:S01]  /*3640*/  UIMAD UR46, UR46, 0x50, URZ ;  /* 0x000000502e2e78a4 */ /* 0x000fe2000f8e023f */
[----:B------:R-:W-:Y:S01]  /*3650*/  LOP3.LUT R4, R2, 0x60, RZ, 0xc0, !PT ;  /* 0x0000006002047812 */ /* 0x000fe200078ec0ff */
[----:B------:R-:W-:Y:S01]  /*3660*/  IMAD R10, R0, R3, UR12 ;  /* 0x0000000c000a7e24 */ /* 0x000fe2000f8e0203 */
[--C-:B------:R-:W-:Y:S01]  /*3670*/  SHF.R.U32.HI R0, RZ, 0x7, R2.reuse ;  /* 0x00000007ff007819 */ /* 0x100fe20000011602 */
[----:B------:R-:W-:Y:S01]  /*3680*/  UIMAD.WIDE UR8, UR47, 0x200, URZ ;  /* 0x000002002f0878a5 */ /* 0x000fe2000f8e023f */
[----:B------:R-:W-:Y:S01]  /*3690*/  SHF.R.U32.HI R3, RZ, 0x2, R2 ;  /* 0x00000002ff037819 */ /* 0x000fe20000011602 */
[----:B------:R-:W-:Y:S01]  /*36a0*/  USHF.L.U32 UR47, UR47, 0x9, URZ ;  /* 0x000000092f2f7899 */ /* 0x000fe2000800063f */
[----:B------:R-:W-:Y:S01]  /*36b0*/  LOP3.LUT R0, R0, 0x1, RZ, 0xc0, !PT ;  /* 0x0000000100007812 */ /* 0x000fe200078ec0ff */
[----:B------:R-:W-:Y:S01]  /*36c0*/  UISETP.GE.AND UP0, UPT, UR46, UR12, UPT ;  /* 0x0000000c2e00728c */ /* 0x000fe2000bf06270 */
[----:B------:R-:W-:Y:S01]  /*36d0*/  IMAD.SHL.U32 R6, R2, 0x2, RZ ;  /* 0x0000000202067824 */ /* 0x000fe200078e00ff */
[----:B------:R-:W-:Y:S01]  /*36e0*/  UIADD3 UR37, UR44, UR37, URZ ;  /* 0x000000252c257290 */ /* 0x000fe2000fffe03f */
[----:B------:R-:W-:Y:S01]  /*36f0*/  IMAD.U32 R7, RZ, RZ, UR46 ;  /* 0x0000002eff077e24 */ /* 0x000fe2000f8e00ff */
[----:B------:R-:W-:Y:S01]  /*3700*/  ULDC UR7, c[0x0][0x284] ;  /* 0x0000a10000077ab9 */ /* 0x000fe20000000800 */
[----:B------:R-:W-:Y:S01]  /*3710*/  IMAD.SHL.U32 R8, R0, 0x40, RZ ;  /* 0x0000004000087824 */ /* 0x000fe200078e00ff */
[----:B------:R-:W-:Y:S01]  /*3720*/  UISETP.GE.OR UP0, UPT, UR47, UR7, UP0 ;  /* 0x000000072f00728c */ /* 0x000fe20008706670 */
[----:B------:R-:W-:Y:S01]  /*3730*/  LOP3.LUT R3, R3, 0x7, RZ, 0xc0, !PT ;  /* 0x0000000703037812 */ /* 0x000fe200078ec0ff */
[----:B------:R-:W-:Y:S01]  /*3740*/  UISETP.GT.U32.AND UP1, UPT, UR37, 0x5, UPT ;  /* 0x000000052500788c */ /* 0x000fe2000bf24070 */
[----:B------:R-:W-:Y:S01]  /*3750*/  SHF.R.U32.HI R9, RZ, 0x1, R4 ;  /* 0x00000001ff097819 */ /* 0x000fe20000011604 */
[----:B------:R-:W-:Y:S01]  /*3760*/  USHF.R.S32.HI UR13, URZ, 0x1f, UR45 ;  /* 0x0000001f3f0d7899 */ /* 0x000fe2000801142d */
[----:B------:R-:W-:Y:S01]  /*3770*/  LOP3.LUT R6, R7, 0x6, R6, 0xf8, !PT ;  /* 0x0000000607067812 */ /* 0x000fe200078ef806 */
[----:B------:R-:W-:Y:S01]  /*3780*/  UIMAD.WIDE.U32 UR4, UR37, -0x55555555, URZ ;  /* 0xaaaaaaab250478a5 */ /* 0x000fe2000f8e003f */
[--C-:B------:R-:W-:Y:S01]  /*3790*/  LOP3.LUT R8, R8, 0x40, R3.reuse, 0xe2, !PT ;  /* 0x0000004008087812 */ /* 0x100fe200078ee203 */
[----:B------:R-:W-:Y:S01]  /*37a0*/  ULDC.64 UR10, c[0x0][0x5d0] ;  /* 0x00017400000a7ab9 */ /* 0x000fe20000000a00 */
[----:B------:R-:W-:Y:S01]  /*37b0*/  UISETP.LT.U32.AND UP1, UPT, UR44, 0x6, UP1 ;  /* 0x000000062c00788c */ /* 0x000fe20008f21070 */
[----:B------:R-:W-:Y:S01]  /*37c0*/  IADD3 R3, RZ, -R9, -R3 ;  /* 0x80000009ff037210 */ /* 0x000fe20007ffe803 */
[----:B------:R-:W-:Y:S01]  /*37d0*/  UISETP.GE.U32.AND UP2, UPT, UR44, 0x6, UPT ;  /* 0x000000062c00788c */ /* 0x000fe2000bf46070 */
[----:B------:R-:W-:Y:S01]  /*37e0*/  PLOP3.LUT P0, PT, PT, PT, UP0, 0x80, 0x0 ;  /* 0x000000000000781c */ /* 0x000fe20003f0f008 */
[----:B------:R-:W-:Y:S01]  /*37f0*/  UIMAD UR6, UR13, UR10, URZ ;  /* 0x0000000a0d0672a4 */ /* 0x000fe2000f8e023f */
[--C-:B------:R-:W-:Y:S01]  /*3800*/  SHF.R.S32.HI R7, RZ, 0x1f, R6.reuse ;  /* 0x0000001fff077819 */ /* 0x100fe20000011406 */
[----:B------:R-:W-:Y:S01]  /*3810*/  USHF.R.U32.HI UR4, URZ, 0x2, UR5 ;  /* 0x000000023f047899 */ /* 0x000fe20008011605 */
[----:B------:R-:W-:Y:S01]  /*3820*/  IMAD.U32 R5, RZ, RZ, UR10 ;  /* 0x0000000aff057e24 */ /* 0x000fe2000f8e00ff */
[----:B------:R-:W-:Y:S01]  /*3830*/  USEL UR5, URZ, 0x1, !UP1 ;  /* 0x000000013f057887 */ /* 0x000fe2000c800000 */
[----:B------:R-:W-:Y:S01]  /*3840*/  IMAD R3, R0, -0x40, R3 ;  /* 0xffffffc000037824 */ /* 0x000fe200078e0203 */
[----:B------:R-:W-:Y:S01]  /*3850*/  UIMAD UR6, UR45, UR11, UR6 ;  /* 0x0000000b2d0672a4 */ /* 0x000fe2000f8e0206 */
[----:B------:R-:W-:Y:S01]  /*3860*/  IMAD.U32 R0, RZ, RZ, UR7 ;  /* 0x00000007ff007e24 */ /* 0x000fe2000f8e00ff */
[----:B------:R-:W-:Y:S01]  /*3870*/  ULOP3.LUT UR36, UR36, UR5, URZ, 0x3c, !UPT ;  /* 0x0000000524247292 */ /* 0x000fe2000f8e3c3f */
[----:B------:R-:W-:Y:S01]  /*3880*/  IMAD.WIDE.U32 R4, R5, UR45, R6 ;  /* 0x0000002d05047c25 */ /* 0x000fe2000f8e0006 */
[----:B------:R-:W-:Y:S01]  /*3890*/  UIMAD UR37, UR4, -0x6, UR37 ;  /* 0xfffffffa042578a4 */ /* 0x000fe2000f8e0225 */
[----:B------:R-:W-:Y:S01]  /*38a0*/  LOP3.LUT R189, R8, UR8, R9, 0xfe, !PT ;  /* 0x0000000808bd7c12 */ /* 0x000fe2000f8efe09 */
[----:B------:R-:W-:Y:S01]  /*38b0*/  @UP2 ULOP3.LUT UR36, UR36, 0x1, UR4, 0x78, !UPT ;  /* 0x0000000124242892 */ /* 0x000fe2000f8e7804 */
[----:B------:R-:W-:Y:S01]  /*38c0*/  IADD3 R3, R0, -UR47, R3 ;  /* 0x8000002f00037c10 */ /* 0x000fe2000fffe003 */
[----:B------:R-:W-:Y:S01]  /*38d0*/  VIADD R5, R5, UR6 ;  /* 0x0000000605057c36 */ /* 0x000fe20008000000 */
[----:B------:R-:W-:Y:S01]  /*38e0*/  UMOV UR47, 0xffffffff ;  /* 0xffffffff002f7882 */ /* 0x000fe20000000000 */
[----:B------:R-:W-:Y:S01]  /*38f0*/  VIADD R0, R10, -UR46 ;  /* 0x8000002e0a007c36 */ /* 0x000fe20008000000 */
[----:B------:R-:W-:Y:S07]  /*3900*/  @P0 BRA `(.L_x_28) ;  /* 0x0000008000bc0947 */ /* 0x000fee0003800000 */
[----:B-----5:R-:W-:Y:S01]  /*3910*/  ISETP.NE.AND P0, PT, R19, RZ, PT ;  /* 0x000000ff1300720c */ /* 0x020fe20003f05270 */
[----:B------:R-:W-:Y:S01]  /*3920*/  ULDC.64 UR10, c[0x0][0x5c8] ;  /* 0x00017200000a7ab9 */ /* 0x000fe20000000a00 */
[----:B------:R-:W-:Y:S01]  /*3930*/  BSSY B0, `(.L_x_28) ;  /* 0x000082c000007945 */ /* 0x000fe20003800000 */
[----:B------:R-:W-:Y:S01]  /*3940*/  UIMAD UR4, UR9, UR10, URZ ;  /* 0x0000000a090472a4 */ /* 0x000fe2000f8e023f */
[----:B------:R-:W-:Y:S02]  /*3950*/  IMAD.U32 R8, RZ, RZ, UR11 ;  /* 0x0000000bff087e24 */ /* 0x000fe4000f8e00ff */
[----:B------:R-:W-:-:S04]  /*3960*/  IMAD.WIDE.U32 R14, R189, UR10, R4 ;  /* 0x0000000abd0e7c25 */ /* 0x000fc8000f8e0004 */
[----:B------:R-:W-:-:S04]  /*3970*/  IMAD R5, R189, R8, UR4 ;  /* 0x00000004bd057e24 */ /* 0x000fc8000f8e0208 */
[----:B------:R-:W-:Y:S01]  /*3980*/  IMAD.IADD R188, R15, 0x1, R5 ;  /* 0x000000010fbc7824 */ /* 0x000fe200078e0205 */
[----:B------:R-:W-:Y:S06]  /*3990*/  @!P0 BRA `(.L_x_29) ;  /* 0x0000005400c08947 */ /* 0x000fec0003800000 */
[----:B------:R-:W0:Y:S01]  /*39a0*/  LDC.64 R186, c[0x0][0x5b0] ;  /* 0x00016c00ffba7b82 */ /* 0x000e220000000a00 */
[----:B------:R-:W-:Y:S01]  /*39b0*/  ULDC.64 UR6, c[0x0][0x5b8] ;  /* 0x00016e0000067ab9 */ /* 0x000fe20000000a00 */
[----:B------:R-:W-:Y:S01]  /*39c0*/  ISETP.GE.AND P5, PT, R3, 0x1, PT ;  /* 0x000000010300780c */ /* 0x000fe20003fa6270 */
[----:B------:R-:W-:Y:S02]  /*39d0*/  UIMAD UR4, UR13, UR6, URZ ;  /* 0x000000060d0472a4 */ /* 0x000fe4000f8e023f */
[----:B------:R-:W-:Y:S01]  /*39e0*/  IMAD.U32 R5, RZ, RZ, UR6 ;  /* 0x00000006ff057e24 */ /* 0x000fe2000f8e00ff */
[----:B------:R-:W-:Y:S01]  /*39f0*/  IADD3 R197, P1, R189, 0x80, RZ ;  /* 0x00000080bdc57810 */ /* 0x000fe20007f3e0ff */
[----:B------:R-:W-:Y:S01]  /*3a00*/  BSSY B1, `(.L_x_30) ;  /* 0x000001c000017945 */ /* 0x000fe20003800000 */
[----:B------:R-:W-:Y:S01]  /*3a10*/  UIMAD UR4, UR45, UR7, UR4 ;  /* 0x000000072d0472a4 */ /* 0x000fe2000f8e0204 */
[----:B------:R-:W2:Y:S01]  /*3a20*/  LDC.64 R20, c[0x0][0x5a8] ;  /* 0x00016a00ff147b82 */ /* 0x000ea20000000a00 */
[----:B------:R-:W-:Y:S01]  /*3a30*/  IMAD.WIDE.U32 R4, R5, UR45, R6 ;  /* 0x0000002d05047c25 */ /* 0x000fe2000f8e0006 */
[----:B------:R-:W-:-:S02]  /*3a40*/  IADD3 R193, P3, R189, 0x180, RZ ;  /* 0x00000180bdc17810 */ /* 0x000fc40007f7e0ff */
[----:B------:R-:W-:Y:S01]  /*3a50*/  ISETP.GE.AND P2, PT, R3, 0x89, PT ;  /* 0x000000890300780c */ /* 0x000fe20003f46270 */
[----:B------:R-:W-:Y:S02]  /*3a60*/  VIADD R185, R5, UR4 ;  /* 0x0000000405b97c36 */ /* 0x000fe40008000000 */
[----:B------:R-:W-:Y:S02]  /*3a70*/  IMAD.MOV.U32 R184, RZ, RZ, R4 ;  /* 0x000000ffffb87224 */ /* 0x000fe400078e0004 */
[----:B------:R-:W-:Y:S02]  /*3a80*/  IMAD.X R11, RZ, RZ, UR9, P1 ;  /* 0x00000009ff0b7e24 */ /* 0x000fe400088e06ff */
[----:B------:R-:W-:Y:S02]  /*3a90*/  IMAD.X R191, RZ, RZ, UR9, P3 ;  /* 0x00000009ffbf7e24 */ /* 0x000fe400098e06ff */
[----:B0-----:R-:W-:Y:S02]  /*3aa0*/  IMAD R8, R186, UR9, RZ ;  /* 0x00000009ba087c24 */ /* 0x001fe4000f8e02ff */
[----:B------:R-:W-:-:S04]  /*3ab0*/  IMAD.WIDE.U32 R6, R189, R186, R184 ;  /* 0x000000babd067225 */ /* 0x000fc800078e00b8 */
[----:B-1----:R-:W-:Y:S01]  /*3ac0*/  IMAD R23, R189, R187, R8 ;  /* 0x000000bbbd177224 */ /* 0x002fe200078e0208 */
[----:B--2---:R-:W-:Y:S01]  /*3ad0*/  IADD3 R12, P0, R6, R20, RZ ;  /* 0x00000014060c7210 */ /* 0x004fe20007f1e0ff */
[C---:B------:R-:W-:Y:S02]  /*3ae0*/  IMAD.SHL.U32 R6, R186.reuse, 0x8, RZ ;  /* 0x00000008ba067824 */ /* 0x040fe400078e00ff */
[-C--:B------:R-:W-:Y:S01]  /*3af0*/  IMAD R198, R11, R186.reuse, RZ ;  /* 0x000000ba0bc67224 */ /* 0x080fe200078e02ff */
[----:B------:R-:W-:Y:S01]  /*3b00*/  IADD3.X R13, R21, R7, R23, P0, !PT ;  /* 0x00000007150d7210 */ /* 0x000fe200007fe417 */
[----:B------:R-:W-:Y:S01]  /*3b10*/  IMAD R192, R191, R186, RZ ;  /* 0x000000babfc07224 */ /* 0x000fe200078e02ff */
[----:B------:R-:W-:Y:S01]  /*3b20*/  IADD3 R195, P0, R189, 0x100, RZ ;  /* 0x00000100bdc37810 */ /* 0x000fe20007f1e0ff */
[----:B------:R-:W-:Y:S01]  /*3b30*/  IMAD R198, R197, R187, R198 ;  /* 0x000000bbc5c67224 */ /* 0x000fe200078e02c6 */
[----:B------:R-:W-:-:S03]  /*3b40*/  SHF.L.U64.HI R7, R186, 0x3, R187 ;  /* 0x00000003ba077819 */ /* 0x000fc600000102bb */
[----:B------:R-:W-:Y:S01]  /*3b50*/  IMAD.X R9, RZ, RZ, UR9, P0 ;  /* 0x00000009ff097e24 */ /* 0x000fe200080e06ff */
[----:B------:R-:W-:Y:S01]  /*3b60*/  ISETP.LT.OR P0, PT, R0, 0x1, !P5 ;  /* 0x000000010000780c */ /* 0x000fe20006f01670 */
[----:B------:R-:W-:-:S04]  /*3b70*/  IMAD.WIDE.U32 R10, R189, R186, R6 ;  /* 0x000000babd0a7225 */ /* 0x000fc800078e0006 */
[----:B------:R-:W-:-:S04]  /*3b80*/  IMAD R194, R9, R186, RZ ;  /* 0x000000ba09c27224 */ /* 0x000fc800078e02ff */
[----:B------:R-:W-:-:S04]  /*3b90*/  IMAD R194, R195, R187, R194 ;  /* 0x000000bbc3c27224 */ /* 0x000fc800078e02c2 */
[----:B------:R-:W-:Y:S05]  /*3ba0*/  @P0 BRA `(.L_x_31) ;  /* 0x0000000000040947 */ /* 0x000fea0003800000 */
[----:B------:R0:W5:Y:S02]  /*3bb0*/  LDG.E.U8 R18, desc[UR48][R12.64] ;  /* 0x000000300c127981 */ /* 0x000164000c1e1100 */
.L_x_31:
[----:B------:R-:W-:Y:S05]  /*3bc0*/  BSYNC B1 ;  /* 0x0000000000017941 */ /* 0x000fea0003800000 */
.L_x_30:
[----:B------:R-:W-:Y:S01]  /*3bd0*/  ULDC.64 UR4, c[0x0][0x5c0] ;  /* 0x0001700000047ab9 */ /* 0x000fe20000000a00 */
[----:B------:R-:W-:Y:S01]  /*3be0*/  ISETP.LT.OR P4, PT, R0, 0x1, !P2 ;  /* 0x000000010000780c */ /* 0x000fe20005781670 */
[----:B------:R-:W-:Y:S01]  /*3bf0*/  IMAD.IADD R11, R23, 0x1, R11 ;  /* 0x00000001170b7824 */ /* 0x000fe200078e020b */
[----:B------:R-:W-:Y:S01]  /*3c00*/  IADD3 R14, P1, R14, UR4, RZ ;  /* 0x000000040e0e7c10 */ /* 0x000fe2000ff3e0ff */
[----:B------:R-:W-:Y:S01]  /*3c10*/  IMAD.WIDE.U32 R8, R197, R186, R6 ;  /* 0x000000bac5087225 */ /* 0x000fe200078e0006 */
[-C--:B------:R-:W-:Y:S01]  /*3c20*/  IADD3 R10, P3, P6, R4, R20.reuse, R10 ;  /* 0x00000014040a7210 */ /* 0x080fe20007e7e00a */
[----:B------:R-:W-:Y:S01]  /*3c30*/  BSSY B1, `(.L_x_32) ;  /* 0x0000024000017945 */ /* 0x000fe20003800000 */
[----:B------:R-:W-:Y:S01]  /*3c40*/  IADD3.X R15, R188, UR5, RZ, P1, !PT ;  /* 0x00000005bc0f7c10 */ /* 0x000fe20008ffe4ff */
[----:B------:R-:W-:Y:S01]  /*3c50*/  IMAD.IADD R5, R198, 0x1, R9 ;  /* 0x00000001c6057824 */ /* 0x000fe200078e0209 */
[----:B------:R-:W-:Y:S01]  /*3c60*/  ISETP.LT.OR P1, PT, R0, 0x2, !P2 ;  /* 0x000000020000780c */ /* 0x000fe20005721670 */
[----:B------:R-:W-:Y:S01]  /*3c70*/  IMAD.U32 R189, RZ, RZ, UR43 ;  /* 0x0000002bffbd7e24 */ /* 0x000fe2000f8e00ff */
[----:B------:R-:W-:Y:S01]  /*3c80*/  IADD3.X R11, R185, R21, R11, P3, P6 ;  /* 0x00000015b90b7210 */ /* 0x000fe20001fec40b */
[----:B------:R-:W-:Y:S01]  /*3c90*/  IMAD.U32 R23, RZ, RZ, UR42 ;  /* 0x0000002aff177e24 */ /* 0x000fe2000f8e00ff */
[----:B------:R-:W-:Y:S01]  /*3ca0*/  IADD3 R8, P3, P6, R4, R20, R8 ;  /* 0x0000001404087210 */ /* 0x000fe20007e7e008 */
[----:B------:R-:W-:-:S02]  /*3cb0*/  IMAD.U32 R191, RZ, RZ, UR43 ;  /* 0x0000002bffbf7e24 */ /* 0x000fc4000f8e00ff */
[----:B------:R-:W-:Y:S01]  /*3cc0*/  IMAD R192, R193, R187, R192 ;  /* 0x000000bbc1c07224 */ /* 0x000fe200078e02c0 */
[----:B------:R-:W-:Y:S01]  /*3cd0*/  IADD3.X R9, R185, R21, R5, P3, P6 ;  /* 0x00000015b9097210 */ /* 0x000fe20001fec405 */
[----:B------:R-:W-:Y:S01]  /*3ce0*/  IMAD.U32 R187, RZ, RZ, UR42 ;  /* 0x0000002affbb7e24 */ /* 0x000fe2000f8e00ff */
[----:B------:R-:W-:Y:S01]  /*3cf0*/  @!P4 IADD3 R188, P3, P6, R189, UR41, R14 ;  /* 0x00000029bdbccc10 */ /* 0x000fe2000fe7e00e */
[-C--:B------:R-:W-:Y:S01]  /*3d00*/  IMAD.WIDE.U32 R200, R195, R186.reuse, R6 ;  /* 0x000000bac3c87225 */ /* 0x080fe200078e0006 */
[----:B-----5:R-:W-:Y:S02]  /*3d10*/  LOP3.LUT R5, R18, 0xffff, RZ, 0xc0, !PT ;  /* 0x0000ffff12057812 */ /* 0x020fe400078ec0ff */
[----:B------:R-:W-:Y:S01]  /*3d20*/  @!P4 IADD3.X R189, R23, UR40, R15, P3, P6 ;  /* 0x0000002817bdcc10 */ /* 0x000fe20009fec40f */
[----:B------:R-:W-:Y:S01]  /*3d30*/  IMAD.WIDE.U32 R202, R193, R186, R6 ;  /* 0x000000bac1ca7225 */ /* 0x000fe200078e0006 */
[----:B------:R-:W-:Y:S02]  /*3d40*/  @!P1 IADD3 R190, P3, P6, R191, UR41, R14 ;  /* 0x00000029bfbe9c10 */ /* 0x000fe4000fe7e00e */
[----:B------:R-:W-:Y:S01]  /*3d50*/  PRMT R204, R5, 0x8880, RZ ;  /* 0x0000888005cc7816 */ /* 0x000fe200000000ff */
[----:B------:R-:W-:Y:S01]  /*3d60*/  IMAD.IADD R7, R194, 0x1, R201 ;  /* 0x00000001c2077824 */ /* 0x000fe200078e02c9 */
[----:B------:R-:W-:Y:S01]  /*3d70*/  @!P1 IADD3.X R191, R187, UR40, R15, P3, P6 ;  /* 0x00000028bbbf9c10 */ /* 0x000fe20009fec40f */
[----:B------:R-:W-:Y:S01]  /*3d80*/  IMAD.IADD R5, R192, 0x1, R203 ;  /* 0x00000001c0057824 */ /* 0x000fe200078e02cb */
[----:B------:R-:W-:Y:S01]  /*3d90*/  IADD3 R6, P3, P6, R4, R20, R200 ;  /* 0x0000001404067210 */ /* 0x000fe20007e7e0c8 */
[----:B------:R-:W-:-:S03]  /*3da0*/  IMAD R23, R204, R19, RZ ;  /* 0x00000013cc177224 */ /* 0x000fc600078e02ff */
[----:B------:R-:W-:Y:S01]  /*3db0*/  IADD3.X R7, R185, R21, R7, P3, P6 ;  /* 0x00000015b9077210 */ /* 0x000fe20001fec407 */
[----:B------:R-:W-:Y:S01]  /*3dc0*/  @!P0 IMAD R187, R176, R22, R23 ;  /* 0x00000016b0bb8224 */ /* 0x000fe200078e0217 */
[----:B------:R-:W-:-:S04]  /*3dd0*/  IADD3 R4, P3, P6, R4, R20, R202 ;  /* 0x0000001404047210 */ /* 0x000fc80007e7e0ca */
[----:B------:R-:W-:Y:S01]  /*3de0*/  IADD3.X R5, R185, R21, R5, P3, P6 ;  /* 0x00000015b9057210 */ /* 0x000fe20001fec405 */
[----:B------:R1:W-:Y:S01]  /*3df0*/  @!P0 STG.E.U8 desc[UR48][R14.64], R187 ;  /* 0x000000bb0e008986 */ /* 0x0003e2000c101130 */
[----:B------:R-:W-:Y:S02]  /*3e00*/  ISETP.LT.OR P3, PT, R0, 0x2, !P5 ;  /* 0x000000020000780c */ /* 0x000fe40006f61670 */
[----:B------:R-:W-:-:S04]  /*3e10*/  ISETP.GE.AND P6, PT, R3, 0x9, PT ;  /* 0x000000090300780c */ /* 0x000fc80003fc6270 */
[----:B------:R-:W-:-:S07]  /*3e20*/  ISETP.LT.OR P0, PT, R0, 0x1, !P6 ;  /* 0x000000010000780c */ /* 0x000fce0007701670 */
[----:B-1----:R-:W-:Y:S06]  /*3e30*/  @P3 BRA `(.L_x_33) ;  /* 0x00000000000c3947 */ /* 0x002fec0003800000 */
[----:B------:R-:W2:Y:S02]  /*3e40*/  LDG.E.U8 R18, desc[UR48][R12.64+0x1] ;  /* 0x000001300c127981 */ /* 0x000ea4000c1e1100 */
[----:B--2---:R-:W-:-:S05]  /*3e50*/  PRMT R176, R18, 0x8880, RZ ;  /* 0x0000888012b07816 */ /* 0x004fca00000000ff */
[----:B------:R-:W-:-:S07]  /*3e60*/  IMAD R23, R176, R19, RZ ;  /* 0x00000013b0177224 */ /* 0x000fce00078e02ff */
.L_x_33:
[----:B------:R-:W-:Y:S05]  /*3e70*/  BSYNC B1 ;  /* 0x0000000000017941 */ /* 0x000fea0003800000 */
.L_x_32:
[----:B------:R-:W-:Y:S01]  /*3e80*/  @!P3 IMAD R187, R177, R22, R23 ;  /* 0x00000016b1bbb224 */ /* 0x000fe200078e0217 */
[----:B------:R-:W-:Y:S04]  /*3e90*/  BSSY B1, `(.L_x_34) ;  /* 0x0000009000017945 */ /* 0x000fe80003800000 */
[----:B------:R1:W-:Y:S01]  /*3ea0*/  @!P3 STG.E.U8 desc[UR48][R14.64+0x1], R187 ;  /* 0x000001bb0e00b986 */ /* 0x0003e2000c101130 */
[----:B------:R-:W-:-:S04]  /*3eb0*/  @!P0 IADD3 R176, P3, R14, UR43, RZ ;  /* 0x0000002b0eb08c10 */ /* 0x000fc8000ff7e0ff */
[----:B------:R-:W-:Y:S02]  /*3ec0*/  @!P0 IADD3.X R177, R15, UR42, RZ, P3, !PT ;  /* 0x0000002a0fb18c10 */ /* 0x000fe40009ffe4ff */
[----:B------:R-:W-:Y:S01]  /*3ed0*/  ISETP.LT.OR P3, PT, R0, 0x2, !P6 ;  /* 0x000000020000780c */ /* 0x000fe20007761670 */
[----:B------:R-:W-:-:S12]  /*3ee0*/  @P0 BRA `(.L_x_35) ;  /* 0x00000000000c0947 */ /* 0x000fd80003800000 */
[----:B------:R-:W2:Y:S02]  /*3ef0*/  LDG.E.U8 R18, desc[UR48][R10.64] ;  /* 0x000000300a127981 */ /* 0x000ea4000c1e1100 */
[----:B--2---:R-:W-:-:S05]  /*3f00*/  PRMT R200, R18, 0x8880, RZ ;  /* 0x0000888012c87816 */ /* 0x004fca00000000ff */
[----:B------:R-:W-:-:S07]  /*3f10*/  IMAD R23, R200, R19, RZ ;  /* 0x00000013c8177224 */ /* 0x000fce00078e02ff */
.L_x_35:
[----:B------:R-:W-:Y:S05]  /*3f20*/  BSYNC B1 ;  /* 0x0000000000017941 */ /* 0x000fea0003800000 */
.L_x_34:
[----:B-1----:R-:W-:Y:S01]  /*3f30*/  @!P0 IMAD R187, R178, R22, R23 ;  /* 0x00000016b2bb8224 */ /* 0x002fe200078e0217 */
[----:B------:R-:W-:Y:S04]  /*3f40*/  BSSY B1, `(.L_x_36) ;  /* 0x0000009000017945 */ /* 0x000fe80003800000 */
[----:B------:R1:W-:Y:S01]  /*3f50*/  @!P0 STG.E.U8 desc[UR48][R176.64], R187 ;  /* 0x000000bbb0008986 */ /* 0x0003e2000c101130 */
[----:B------:R-:W-:-:S04]  /*3f60*/  @!P3 IADD3 R200, P0, R14, UR43, RZ ;  /* 0x0000002b0ec8bc10 */ /* 0x000fc8000ff1e0ff */
[----:B------:R-:W-:Y:S02]  /*3f70*/  @!P3 IADD3.X R201, R15, UR42, RZ, P0, !PT ;  /* 0x0000002a0fc9bc10 */ /* 0x000fe400087fe4ff */
[----:B------:R-:W-:Y:S01]  /*3f80*/  ISETP.LT.OR P0, PT, R0, 0x9, !P5 ;  /* 0x000000090000780c */ /* 0x000fe20006f01670 */
[----:B------:R-:W-:-:S12]  /*3f90*/  @P3 BRA `(.L_x_37) ;  /* 0x00000000000c3947 */ /* 0x000fd80003800000 */
[----:B------:R-:W1:Y:S02]  /*3fa0*/  LDG.E.U8 R18, desc[UR48][R10.64+0x1] ;  /* 0x000001300a127981 */ /* 0x000e64000c1e1100 */
[----:B-1----:R-:W-:-:S05]  /*3fb0*/  PRMT R176, R18, 0x8880, RZ ;  /* 0x0000888012b07816 */ /* 0x002fca00000000ff */
[----:B------:R-:W-:-:S07]  /*3fc0*/  IMAD R23, R176, R19, RZ ;  /* 0x00000013b0177224 */ /* 0x000fce00078e02ff */
.L_x_37:
[----:B------:R-:W-:Y:S05]  /*3fd0*/  BSYNC B1 ;  /* 0x0000000000017941 */ /* 0x000fea0003800000 */
.L_x_36:
[----:B------:R-:W-:Y:S01]  /*3fe0*/  @!P3 IMAD R179, R179, R22, R23 ;  /* 0x00000016b3b3b224 */ /* 0x000fe200078e0217 */
[----:B------:R-:W-:Y:S04]  /*3ff0*/  BSSY B1, `(.L_x_38) ;  /* 0x0000006000017945 */ /* 0x000fe80003800000 */
[----:B------:R2:W-:Y:S01]  /*4000*/  @!P3 STG.E.U8 desc[UR48][R200.64+0x1], R179 ;  /* 0x000001b3c800b986 */ /* 0x0005e2000c101130 */
[----:B------:R-:W-:Y:S05]  /*4010*/  @P0 BRA `(.L_x_39) ;  /* 0x00000000000c0947 */ /* 0x000fea0003800000 */
[----:B------:R-:W1:Y:S02]  /*4020*/  LDG.E.U8 R18, desc[UR48][R12.64+0x8] ;  /* 0x000008300c127981 */ /* 0x000e64000c1e1100 */
[----:B-1----:R-:W-:-:S05]  /*4030*/  PRMT R176, R18, 0x8880, RZ ;  /* 0x0000888012b07816 */ /* 0x002fca00000000ff */
[----:B------:R-:W-:-:S07]  /*4040*/  IMAD R23, R176, R19, RZ ;  /* 0x00000013b0177224 */ /* 0x000fce00078e02ff */
.L_x_39:
[----:B------:R-:W-:Y:S05]  /*4050*/  BSYNC B1 ;  /* 0x0000000000017941 */ /* 0x000fea0003800000 */
.L_x_38:
[----:B------:R-:W-:Y:S01]  /*4060*/  ISETP.LT.OR P3, PT, R0, 0xa, !P5 ;  /* 0x0000000a0000780c */ /* 0x000fe20006f61670 */
[----:B-1----:R-:W-:Y:S01]  /*4070*/  @!P0 IMAD R177, R180, R22, R23 ;  /* 0x00000016b4b18224 */ /* 0x002fe200078e0217 */
[----:B------:R-:W-:Y:S04]  /*4080*/  BSSY B1, `(.L_x_40) ;  /* 0x0000007000017945 */ /* 0x000fe80003800000 */
[----:B------:R1:W-:Y:S01]  /*4090*/  @!P0 STG.E.U8 desc[UR48][R14.64+0x8], R177 ;  /* 0x000008b10e008986 */ /* 0x0003e2000c101130 */
[----:B------:R-:W-:-:S06]  /*40a0*/  ISETP.LT.OR P0, PT, R0, 0x9, !P6 ;  /* 0x000000090000780c */ /* 0x000fcc0007701670 */
[----:B------:R-:W-:Y:S07]  /*40b0*/  @P3 BRA `(.L_x_41) ;  /* 0x00000000000c3947 */ /* 0x000fee0003800000 */
[----:B------:R-:W3:Y:S02]  /*40c0*/  LDG.E.U8 R18, desc[UR48][R12.64+0x9] ;  /* 0x000009300c127981 */ /* 0x000ee4000c1e1100 */
[----:B---3--:R-:W-:-:S05]  /*40d0*/  PRMT R176, R18, 0x8880, RZ ;  /* 0x0000888012b07816 */ /* 0x008fca00000000ff */
[----:B------:R-:W-:-:S07]  /*40e0*/  IMAD R23, R176, R19, RZ ;  /* 0x00000013b0177224 */ /* 0x000fce00078e02ff */
.L_x_41:
[----:B------:R-:W-:Y:S05]  /*40f0*/  BSYNC B1 ;  /* 0x0000000000017941 */ /* 0x000fea0003800000 */
.L_x_40:
[----:B------:R-:W-:Y:S01]  /*4100*/  @!P3 IMAD R181, R181, R22, R23 ;  /* 0x00000016b5b5b224 */ /* 0x000fe200078e0217 */
[----:B------:R-:W-:Y:S04]  /*4110*/  BSSY B1, `(.L_x_42) ;  /* 0x0000009000017945 */ /* 0x000fe80003800000 */
[----:B------:R3:W-:Y:S01]  /*4120*/  @!P3 STG.E.U8 desc[UR48][R14.64+0x9], R181 ;  /* 0x000009b50e00b986 */ /* 0x0007e2000c101130 */
[----:B------:R-:W-:-:S04]  /*4130*/  @!P0 IADD3 R176, P3, R14, UR43, RZ ;  /* 0x0000002b0eb08c10 */ /* 0x000fc8000ff7e0ff */
[----:B-1----:R-:W-:Y:S02]  /*4140*/  @!P0 IADD3.X R177, R15, UR42, RZ, P3, !PT ;  /* 0x0000002a0fb18c10 */ /* 0x002fe40009ffe4ff */
[----:B------:R-:W-:Y:S01]  /*4150*/  ISETP.LT.OR P3, PT, R0, 0xa, !P6 ;  /* 0x0000000a0000780c */ /* 0x000fe20007761670 */
[----:B------:R-:W-:-:S12]  /*4160*/  @P0 BRA `(.L_x_43) ;  /* 0x00000000000c0947 */ /* 0x000fd80003800000 */
[----:B------:R-:W4:Y:S02]  /*4170*/  LDG.E.U8 R18, desc[UR48][R10.64+0x8] ;  /* 0x000008300a127981 */ /* 0x000f24000c1e1100 */
[----:B----4-:R-:W-:-:S05]  /*4180*/  PRMT R178, R18, 0x8880, RZ ;  /* 0x0000888012b27816 */ /* 0x010fca00000000ff */
[----:B------:R-:W-:-:S07]  /*4190*/  IMAD R23, R178, R19, RZ ;  /* 0x00000013b2177224 */ /* 0x000fce00078e02ff */
.L_x_43:
[----:B------:R-:W-:Y:S05]  /*41a0*/  BSYNC B1 ;  /* 0x0000000000017941 */ /* 0x000fea0003800000 */
.L_x_42:
[----:B--2---:R-:W-:Y:S01]  /*41b0*/  @!P0 IMAD R179, R182, R22, R23 ;  /* 0x00000016b6b38224 */ /* 0x004fe200078e0217 */
[----:B------:R-:W-:Y:S04]  /*41c0*/  BSSY B1, `(.L_x_44) ;  /* 0x0000008000017945 */ /* 0x000fe80003800000 */
[----:B------:R1:W-:Y:S01]  /*41d0*/  @!P0 STG.E.U8 desc[UR48][R176.64+0x8], R179 ;  /* 0x000008b3b0008986 */ /* 0x0003e2000c101130 */
[----:B------:R-:W-:-:S04]  /*41e0*/  @!P3 IADD3 R180, P0, R14, UR43, RZ ;  /* 0x0000002b0eb4bc10 */ /* 0x000fc8000ff1e0ff */
[----:B---3--:R-:W-:Y:S01]  /*41f0*/  @!P3 IADD3.X R181, R15, UR42, RZ, P0, !PT ;  /* 0x0000002a0fb5bc10 */ /* 0x008fe200087fe4ff */
[----:B------:R-:W-:Y:S08]  /*4200*/  @P3 BRA `(.L_x_45) ;  /* 0x00000000000c3947 */ /* 0x000ff00003800000 */
[----:B------:R-:W1:Y:S02]  /*4210*/  LDG.E.U8 R18, desc[UR48][R10.64+0x9] ;  /* 0x000009300a127981 */ /* 0x000e64000c1e1100 */
[----:B-1----:R-:W-:-:S05]  /*4220*/  PRMT R176, R18, 0x8880, RZ ;  /* 0x0000888012b07816 */ /* 0x002fca00000000ff */
[----:B------:R-:W-:-:S07]  /*4230*/  IMAD R23, R176, R19, RZ ;  /* 0x00000013b0177224 */ /* 0x000fce00078e02ff */
.L_x_45:
[----:B------:R-:W-:Y:S05]  /*4240*/  BSYNC B1 ;  /* 0x0000000000017941 */ /* 0x000fea0003800000 */
.L_x_44:
[----:B------:R-:W-:Y:S01]  /*4250*/  @!P3 IMAD R183, R183, R22, R23 ;  /* 0x00000016b7b7b224 */ /* 0x000fe200078e0217 */
[----:B------:R-:W-:Y:S01]  /*4260*/  ISETP.GE.AND P0, PT, R3, 0x81, PT ;  /* 0x000000810300780c */ /* 0x000fe20003f06270 */
[----:B-1----:R-:W-:Y:S01]  /*4270*/  IMAD.WIDE.U32 R176, R197, R186, R184 ;  /* 0x000000bac5b07225 */ /* 0x002fe200078e00b8 */
[----:B------:R-:W-:Y:S01]  /*4280*/  P2R R182, PR, RZ, 0x2 ;  /* 0x00000002ffb67803 */ /* 0x000fe20000000000 */
[----:B------:R-:W-:Y:S01]  /*4290*/  BSSY B1, `(.L_x_46) ;  /* 0x000000c000017945 */ /* 0x000fe20003800000 */
[----:B------:R1:W-:Y:S01]  /*42a0*/  @!P3 STG.E.U8 desc[UR48][R180.64+0x9], R183 ;  /* 0x000009b7b400b986 */ /* 0x0003e2000c101130 */
[----:B------:R-:W-:-:S04]  /*42b0*/  IADD3 R176, P3, R176, R20, RZ ;  /* 0x00000014b0b07210 */ /* 0x000fc80007f7e0ff */
[----:B------:R-:W-:Y:S02]  /*42c0*/  IADD3.X R177, R21, R177, R198, P3, !PT ;  /* 0x000000b115b17210 */ /* 0x000fe40001ffe4c6 */
[----:B------:R-:W-:-:S13]  /*42d0*/  ISETP.LT.OR P3, PT, R0, 0x1, !P0 ;  /* 0x000000010000780c */ /* 0x000fda0004761670 */
[----:B------:R-:W-:-:S04]  /*42e0*/  @!P3 IADD3 R178, P1, R14, UR41, RZ ;  /* 0x000000290eb2bc10 */ /* 0x000fc8000ff3e0ff */
[----:B------:R-:W-:Y:S02]  /*42f0*/  @!P3 IADD3.X R179, R15, UR40, RZ, P1, !PT ;  /* 0x000000280fb3bc10 */ /* 0x000fe40008ffe4ff */
[----:B------:R-:W-:Y:S01]  /*4300*/  ISETP.NE.AND P1, PT, R182, RZ, PT ;  /* 0x000000ffb600720c */ /* 0x000fe20003f25270 */
[----:B-1----:R-:W-:-:S12]  /*4310*/  @P3 BRA `(.L_x_47) ;  /* 0x00000000000c3947 */ /* 0x002fd80003800000 */
[----:B------:R-:W2:Y:S02]  /*4320*/  LDG.E.U8 R18, desc[UR48][R176.64] ;  /* 0x00000030b0127981 */ /* 0x000ea4000c1e1100 */
[----:B--2---:R-:W-:-:S05]  /*4330*/  PRMT R180, R18, 0x8880, RZ ;  /* 0x0000888012b47816 */ /* 0x004fca00000000ff */
[----:B------:R-:W-:-:S07]  /*4340*/  IMAD R23, R180, R19, RZ ;  /* 0x00000013b4177224 */ /* 0x000fce00078e02ff */
.L_x_47:
[----:B------:R-:W-:Y:S05]  /*4350*/  BSYNC B1 ;  /* 0x0000000000017941 */ /* 0x000fea0003800000 */
.L_x_46:
[----:B------:R-:W-:Y:S01]  /*4360*/  @!P3 IMAD R181, R168, R22, R23 ;  /* 0x00000016a8b5b224 */ /* 0x000fe200078e0217 */
[----:B------:R-:W-:Y:S01]  /*4370*/  LOP3.LUT R196, R196, 0xfffffffe, RZ, 0xc0, !PT ;  /* 0xfffffffec4c47812 */ /* 0x000fe200078ec0ff */
[----:B------:R-:W-:Y:S01]  /*4380*/  BSSY B1, `(.L_x_48) ;  /* 0x000000a000017945 */ /* 0x000fe20003800000 */
[----:B------:R-:W-:Y:S02]  /*4390*/  IMAD.U32 R183, RZ, RZ, UR43 ;  /* 0x0000002bffb77e24 */ /* 0x000fe4000f8e00ff */
[----:B------:R1:W-:Y:S01]  /*43a0*/  @!P3 STG.E.U8 desc[UR48][R178.64], R181 ;  /* 0x000000b5b200b986 */ /* 0x0003e2000c101130 */
[----:B------:R-:W-:Y:S01]  /*43b0*/  ISETP.LT.OR P3, PT, R0, 0x2, !P0 ;  /* 0x000000020000780c */ /* 0x000fe20004761670 */
[----:B------:R-:W-:-:S12]  /*43c0*/  IMAD.U32 R187, RZ, RZ, UR42 ;  /* 0x0000002affbb7e24 */ /* 0x000fd8000f8e00ff */
[----:B------:R-:W-:Y:S01]  /*43d0*/  @P3 LOP3.LUT R196, R196, 0x1, RZ, 0xfc, !PT ;  /* 0x00000001c4c43812 */ /* 0x000fe200078efcff */
[----:B-1----:R-:W-:Y:S06]  /*43e0*/  @P3 BRA `(.L_x_49) ;  /* 0x00000000000c3947 */ /* 0x002fec0003800000 */
[----:B------:R-:W2:Y:S02]  /*43f0*/  LDG.E.U8 R18, desc[UR48][R176.64+0x1] ;  /* 0x00000130b0127981 */ /* 0x000ea4000c1e1100 */
[----:B--2---:R-:W-:-:S05]  /*4400*/  PRMT R168, R18, 0x8880, RZ ;  /* 0x0000888012a87816 */ /* 0x004fca00000000ff */
[----:B------:R-:W-:-:S07]  /*4410*/  IMAD R23, R168, R19, RZ ;  /* 0x00000013a8177224 */ /* 0x000fce00078e02ff */
.L_x_49:
[----:B------:R-:W-:Y:S05]  /*4420*/  BSYNC B1 ;  /* 0x0000000000017941 */ /* 0x000fea0003800000 */
.L_x_48:
[----:B------:R-:W-:Y:S01]  /*4430*/  ISETP.LT.OR P3, PT, R0, 0x9, !P2 ;  /* 0x000000090000780c */ /* 0x000fe20005761670 */
[----:B------:R-:W-:Y:S01]  /*4440*/  BSSY B1, `(.L_x_50) ;  /* 0x0000012000017945 */ /* 0x000fe20003800000 */
[----:B------:R-:W-:Y:S02]  /*4450*/  P2R R197, PR, RZ, 0x1 ;  /* 0x00000001ffc57803 */ /* 0x000fe40000000000 */
[----:B------:R-:W-:Y:S02]  /*4460*/  LOP3.LUT P0, RZ, R196, 0x1, RZ, 0xc0, !PT ;  /* 0x00000001c4ff7812 */ /* 0x000fe4000780c0ff */
[----:B------:R-:W-:Y:S02]  /*4470*/  P2R R168, PR, RZ, 0x20 ;  /* 0x00000020ffa87803 */ /* 0x000fe40000000000 */
[----:B------:R-:W-:-:S05]  /*4480*/  P2R R182, PR, RZ, 0x2 ;  /* 0x00000002ffb67803 */ /* 0x000fca0000000000 */
[----:B------:R-:W-:-:S04]  /*4490*/  @!P3 IADD3 R180, P1, P5, R183, UR41, R14 ;  /* 0x00000029b7b4bc10 */ /* 0x000fc8000fd3e00e */
[----:B------:R-:W-:Y:S01]  /*44a0*/  @!P3 IADD3.X R181, R187, UR40, R15, P1, P5 ;  /* 0x00000028bbb5bc10 */ /* 0x000fe20008fea40f */
[----:B------:R-:W-:Y:S01]  /*44b0*/  @!P0 IMAD R169, R169, R22, R23 ;  /* 0x00000016a9a98224 */ /* 0x000fe200078e0217 */
[----:B------:R-:W-:Y:S02]  /*44c0*/  IADD3 R178, P1, R14, UR41, RZ ;  /* 0x000000290eb27c10 */ /* 0x000fe4000ff3e0ff */
[----:B------:R-:W-:Y:S02]  /*44d0*/  ISETP.NE.AND P5, PT, R168, RZ, PT ;  /* 0x000000ffa800720c */ /* 0x000fe40003fa5270 */
[----:B------:R-:W-:Y:S02]  /*44e0*/  IADD3.X R179, R15, UR40, RZ, P1, !PT ;  /* 0x000000280fb37c10 */ /* 0x000fe40008ffe4ff */
[----:B------:R-:W-:-:S03]  /*44f0*/  ISETP.NE.AND P1, PT, R182, RZ, PT ;  /* 0x000000ffb600720c */ /* 0x000fc60003f25270 */
[----:B------:R1:W-:Y:S01]  /*4500*/  @!P0 STG.E.U8 desc[UR48][R178.64+0x1], R169 ;  /* 0x000001a9b2008986 */ /* 0x0003e2000c101130 */
[----:B------:R-:W-:Y:S01]  /*4510*/  ISETP.NE.AND P0, PT, R197, RZ, PT ;  /* 0x000000ffc500720c */ /* 0x000fe20003f05270 */
[----:B------:R-:W-:-:S12]  /*4520*/  @P4 BRA `(.L_x_51) ;  /* 0x00000000000c4947 */ /* 0x000fd80003800000 */
[----:B------:R-:W2:Y:S02]  /*4530*/  LDG.E.U8 R18, desc[UR48][R8.64] ;  /* 0x0000003008127981 */ /* 0x000ea4000c1e1100 */
[----:B--2---:R-:W-:-:S05]  /*4540*/  PRMT R168, R18, 0x8880, RZ ;  /* 0x0000888012a87816 */ /* 0x004fca00000000ff */
[----:B------:R-:W-:-:S07]  /*4550*/  IMAD R23, R168, R19, RZ ;  /* 0x00000013a8177224 */ /* 0x000fce00078e02ff */
.L_x_51:
[----:B------:R-:W-:Y:S05]  /*4560*/  BSYNC B1 ;  /* 0x0000000000017941 */ /* 0x000fea0003800000 */
.L_x_50:
[----:B-1----:R-:W-:Y:S01]  /*4570*/  @!P4 IMAD R169, R170, R22, R23 ;  /* 0x00000016aaa9c224 */ /* 0x002fe200078e0217 */
[----:B------:R-:W-:Y:S04]  /*4580*/  BSSY B1, `(.L_x_52) ;  /* 0x0000007000017945 */ /* 0x000fe80003800000 */
[----:B------:R1:W-:Y:S01]  /*4590*/  @!P4 STG.E.U8 desc[UR48][R188.64], R169 ;  /* 0x000000a9bc00c986 */ /* 0x0003e2000c101130 */
[----:B------:R-:W-:Y:S01]  /*45a0*/  ISETP.LT.OR P4, PT, R0, 0x9, !P0 ;  /* 0x000000090000780c */ /* 0x000fe20004781670 */
[----:B------:R-:W-:-:S12]  /*45b0*/  @P1 BRA `(.L_x_53) ;  /* 0x00000000000c1947 */ /* 0x000fd80003800000 */
[----:B------:R-:W2:Y:S02]  /*45c0*/  LDG.E.U8 R18, desc[UR48][R8.64+0x1] ;  /* 0x0000013008127981 */ /* 0x000ea4000c1e1100 */
[----:B--2---:R-:W-:-:S05]  /*45d0*/  PRMT R168, R18, 0x8880, RZ ;  /* 0x0000888012a87816 */ /* 0x004fca00000000ff */
[----:B------:R-:W-:-:S07]  /*45e0*/  IMAD R23, R168, R19, RZ ;  /* 0x00000013a8177224 */ /* 0x000fce00078e02ff */
.L_x_53:
[----:B------:R-:W-:Y:S05]  /*45f0*/  BSYNC B1 ;  /* 0x0000000000017941 */ /* 0x000fea0003800000 */
.L_x_52:
[----:B------:R-:W-:Y:S01]  /*4600*/  @!P1 IMAD R171, R171, R22, R23 ;  /* 0x00000016abab9224 */ /* 0x000fe200078e0217 */
[----:B------:R-:W-:Y:S04]  /*4610*/  BSSY B1, `(.L_x_54) ;  /* 0x0000006000017945 */ /* 0x000fe80003800000 */
[----:B------:R2:W-:Y:S01]  /*4620*/  @!P1 STG.E.U8 desc[UR48][R190.64+0x1], R171 ;  /* 0x000001abbe009986 */ /* 0x0005e2000c101130 */
[----:B------:R-:W-:Y:S05]  /*4630*/  @P4 BRA `(.L_x_55) ;  /* 0x00000000000c4947 */ /* 0x000fea0003800000 */
[----:B------:R-:W3:Y:S02]  /*4640*/  LDG.E.U8 R18, desc[UR48][R176.64+0x8] ;  /* 0x00000830b0127981 */ /* 0x000ee4000c1e1100 */
[----:B---3--:R-:W-:-:S05]  /*4650*/  PRMT R168, R18, 0x8880, RZ ;  /* 0x0000888012a87816 */ /* 0x008fca00000000ff */
[----:B------:R-:W-:-:S07]  /*4660*/  IMAD R23, R168, R19, RZ ;  /* 0x00000013a8177224 */ /* 0x000fce00078e02ff */
.L_x_55:
[----:B------:R-:W-:Y:S05]  /*4670*/  BSYNC B1 ;  /* 0x0000000000017941 */ /* 0x000fea0003800000 */
.L_x_54:
[----:B------:R-:W-:Y:S01]  /*4680*/  ISETP.LT.OR P1, PT, R0, 0xa, !P0 ;  /* 0x0000000a0000780c */ /* 0x000fe20004721670 */
[----:B--2---:R-:W-:Y:S01]  /*4690*/  @!P4 IMAD R171, R172, R22, R23 ;  /* 0x00000016acabc224 */ /* 0x004fe200078e0217 */
[----:B------:R-:W-:Y:S01]  /*46a0*/  BSSY B1, `(.L_x_56) ;  /* 0x0000009000017945 */ /* 0x000fe20003800000 */
[----:B------:R-:W-:Y:S02]  /*46b0*/  @!P4 IMAD.MOV.U32 R168, RZ, RZ, R178 ;  /* 0x000000ffffa8c224 */ /* 0x000fe400078e00b2 */
[----:B-1----:R-:W-:-:S05]  /*46c0*/  @!P4 IMAD.MOV.U32 R169, RZ, RZ, R179 ;  /* 0x000000ffffa9c224 */ /* 0x002fca00078e00b3 */
[----:B------:R1:W-:Y:S01]  /*46d0*/  @!P4 STG.E.U8 desc[UR48][R168.64+0x8], R171 ;  /* 0x000008aba800c986 */ /* 0x0003e2000c101130 */
[----:B------:R-:W-:Y:S02]  /*46e0*/  ISETP.LT.OR P4, PT, R0, 0xa, !P2 ;  /* 0x0000000a0000780c */ /* 0x000fe40005781670 */
[----:B------:R-:W-:Y:S11]  /*46f0*/  @P1 BRA `(.L_x_57) ;  /* 0x00000000000c1947 */ /* 0x000ff60003800000 */
[----:B------:R-:W1:Y:S02]  /*4700*/  LDG.E.U8 R18, desc[UR48][R176.64+0x9] ;  /* 0x00000930b0127981 */ /* 0x000e64000c1e1100 */
[----:B-1----:R-:W-:-:S05]  /*4710*/  PRMT R168, R18, 0x8880, RZ ;  /* 0x0000888012a87816 */ /* 0x002fca00000000ff */
[----:B------:R-:W-:-:S07]  /*4720*/  IMAD R23, R168, R19, RZ ;  /* 0x00000013a8177224 */ /* 0x000fce00078e02ff */
.L_x_57:
[----:B------:R-:W-:Y:S05]  /*4730*/  BSYNC B1 ;  /* 0x0000000000017941 */ /* 0x000fea0003800000 */
.L_x_56:
[----:B------:R-:W-:Y:S01]  /*4740*/  @!P1 IMAD R173, R173, R22, R23 ;  /* 0x00000016adad9224 */ /* 0x000fe200078e0217 */
[----:B------:R-:W-:Y:S01]  /*4750*/  BSSY B1, `(.L_x_58) ;  /* 0x0000008000017945 */ /* 0x000fe20003800000 */
[----:B-1----:R-:W-:Y:S02]  /*4760*/  IMAD.MOV.U32 R168, RZ, RZ, R178 ;  /* 0x000000ffffa87224 */ /* 0x002fe400078e00b2 */
[----:B------:R-:W-:-:S05]  /*4770*/  IMAD.MOV.U32 R169, RZ, RZ, R179 ;  /* 0x000000ffffa97224 */ /* 0x000fca00078e00b3 */
[----:B------:R1:W-:Y:S01]  /*4780*/  @!P1 STG.E.U8 desc[UR48][R168.64+0x9], R173 ;  /* 0x000009ada8009986 */ /* 0x0003e2000c101130 */
[----:B------:R-:W-:Y:S05]  /*4790*/  @P3 BRA `(.L_x_59) ;  /* 0x00000000000c3947 */ /* 0x000fea0003800000 */
[----:B------:R-:W2:Y:S02]  /*47a0*/  LDG.E.U8 R18, desc[UR48][R8.64+0x8] ;  /* 0x0000083008127981 */ /* 0x000ea4000c1e1100 */
[----:B--2---:R-:W-:-:S05]  /*47b0*/  PRMT R170, R18, 0x8880, RZ ;  /* 0x0000888012aa7816 */ /* 0x004fca00000000ff */
[----:B------:R-:W-:-:S07]  /*47c0*/  IMAD R23, R170, R19, RZ ;  /* 0x00000013aa177224 */ /* 0x000fce00078e02ff */
.L_x_59:
[----:B------:R-:W-:Y:S05]  /*47d0*/  BSYNC B1 ;  /* 0x0000000000017941 */ /* 0x000fea0003800000 */
.L_x_58:
[----:B------:R-:W-:Y:S01]  /*47e0*/  @!P3 IMAD R171, R174, R22, R23 ;  /* 0x00000016aeabb224 */ /* 0x000fe200078e0217 */
[----:B------:R-:W-:Y:S01]  /*47f0*/  BSSY B1, `(.L_x_60) ;  /* 0x0000009000017945 */ /* 0x000fe20003800000 */
[----:B------:R-:W-:-:S03]  /*4800*/  ISETP.GE.AND P1, PT, R3, 0x101, PT ;  /* 0x000001010300780c */ /* 0x000fc60003f26270 */
[----:B------:R2:W-:Y:S01]  /*4810*/  @!P3 STG.E.U8 desc[UR48][R180.64+0x8], R171 ;  /* 0x000008abb400b986 */ /* 0x0005e2000c101130 */
[----:B------:R-:W-:-:S04]  /*4820*/  @!P4 IADD3 R172, P3, R178, UR43, RZ ;  /* 0x0000002bb2accc10 */ /* 0x000fc8000ff7e0ff */
[----:B-1----:R-:W-:Y:S01]  /*4830*/  @!P4 IADD3.X R173, R179, UR42, RZ, P3, !PT ;  /* 0x0000002ab3adcc10 */ /* 0x002fe20009ffe4ff */
[----:B------:R-:W-:Y:S08]  /*4840*/  @P4 BRA `(.L_x_61) ;  /* 0x00000000000c4947 */ /* 0x000ff00003800000 */
[----:B------:R-:W3:Y:S02]  /*4850*/  LDG.E.U8 R18, desc[UR48][R8.64+0x9] ;  /* 0x0000093008127981 */ /* 0x000ee4000c1e1100 */
[----:B---3--:R-:W-:-:S05]  /*4860*/  PRMT R170, R18, 0x8880, RZ ;  /* 0x0000888012aa7816 */ /* 0x008fca00000000ff */
[----:B------:R-:W-:-:S07]  /*4870*/  IMAD R23, R170, R19, RZ ;  /* 0x00000013aa177224 */ /* 0x000fce00078e02ff */
.L_x_61:
[----:B------:R-:W-:Y:S05]  /*4880*/  BSYNC B1 ;  /* 0x0000000000017941 */ /* 0x000fea0003800000 */
.L_x_60:
[----:B--2---:R-:W-:Y:S01]  /*4890*/  @!P4 IMAD R181, R175, R22, R23 ;  /* 0x00000016afb5c224 */ /* 0x004fe200078e0217 */
[----:B------:R-:W-:Y:S01]  /*48a0*/  ISETP.LT.OR P3, PT, R0, 0x1, !P1 ;  /* 0x000000010000780c */ /* 0x000fe20004f61670 */
[----:B------:R-:W-:Y:S01]  /*48b0*/  IMAD.WIDE.U32 R170, R195, R186, R184 ;  /* 0x000000bac3aa7225 */ /* 0x000fe200078e00b8 */
[----:B------:R-:W-:Y:S02]  /*48c0*/  P2R R187, PR, RZ, 0x20 ;  /* 0x00000020ffbb7803 */ /* 0x000fe40000000000 */
[----:B------:R1:W-:Y:S01]  /*48d0*/  @!P4 STG.E.U8 desc[UR48][R172.64+0x9], R181 ;  /* 0x000009b5ac00c986 */ /* 0x0003e2000c101130 */
[----:B------:R-:W-:Y:S02]  /*48e0*/  P2R R183, PR, RZ, 0x1 ;  /* 0x00000001ffb77803 */ /* 0x000fe40000000000 */
[----:B------:R-:W-:Y:S02]  /*48f0*/  IADD3 R170, P4, R170, R20, RZ ;  /* 0x00000014aaaa7210 */ /* 0x000fe40007f9e0ff */
[----:B------:R-:W-:-:S02]  /*4900*/  P2R R182, PR, RZ, 0x4 ;  /* 0x00000004ffb67803 */ /* 0x000fc40000000000 */
[----:B------:R-:W-:-:S05]  /*4910*/  IADD3.X R171, R21, R171, R194, P4, !PT ;  /* 0x000000ab15ab7210 */ /* 0x000fca00027fe4c2 */
[----:B------:R-:W2:Y:S01]  /*4920*/  @!P3 LDG.E.U8 R18, desc[UR48][R170.64] ;  /* 0x00000030aa12b981 */ /* 0x000ea2000c1e1100 */
[----:B------:R-:W-:Y:S02]  /*4930*/  USHF.L.U32 UR6, UR11, 0x8, URZ ;  /* 0x000000080b067899 */ /* 0x000fe4000800063f */
[----:B------:R-:W-:-:S04]  /*4940*/  UIMAD.WIDE.U32 UR4, UR10, 0x100, URZ ;  /* 0x000001000a0478a5 */ /* 0x000fc8000f8e003f */
[----:B------:R-:W-:Y:S02]  /*4950*/  IMAD.U32 R175, RZ, RZ, UR6 ;  /* 0x00000006ffaf7e24 */ /* 0x000fe4000f8e00ff */
[----:B------:R-:W-:-:S04]  /*4960*/  @!P3 IADD3 R174, P4, R14, UR4, RZ ;  /* 0x000000040eaebc10 */ /* 0x000fc8000ff9e0ff */
[----:B------:R-:W-:Y:S02]  /*4970*/  @!P3 IADD3.X R175, R15, UR5, R175, P4, !PT ;  /* 0x000000050fafbc10 */ /* 0x000fe4000a7fe4af */
[----:B------:R-:W-:Y:S02]  /*4980*/  ISETP.LT.OR P4, PT, R0, 0x2, !P1 ;  /* 0x000000020000780c */ /* 0x000fe40004f81670 */
[----:B--2---:R-:W-:-:S05]  /*4990*/  @!P3 PRMT R180, R18, 0x8880, RZ ;  /* 0x0000888012b4b816 */ /* 0x004fca00000000ff */
[----:B------:R-:W-:-:S04]  /*49a0*/  @!P3 IMAD R23, R180, R19, RZ ;  /* 0x00000013b417b224 */ /* 0x000fc800078e02ff */
[----:B-1----:R-:W-:-:S05]  /*49b0*/  @!P3 IMAD R181, R160, R22, R23 ;  /* 0x00000016a0b5b224 */ /* 0x002fca00078e0217 */
[----:B------:R1:W-:Y:S04]  /*49c0*/  @!P3 STG.E.U8 desc[UR48][R174.64], R181 ;  /* 0x000000b5ae00b986 */ /* 0x0003e8000c101130 */
[----:B------:R-:W2:Y:S01]  /*49d0*/  @!P4 LDG.E.U8 R18, desc[UR48][R170.64+0x1] ;  /* 0x00000130aa12c981 */ /* 0x000ea2000c1e1100 */
[----:B------:R-:W-:Y:S01]  /*49e0*/  IMAD.U32 R173, RZ, RZ, UR10 ;  /* 0x0000000affad7e24 */ /* 0x000fe2000f8e00ff */
[----:B------:R-:W-:Y:S01]  /*49f0*/  ISETP.GE.AND P5, PT, R3, 0x109, PT ;  /* 0x000001090300780c */ /* 0x000fe20003fa6270 */
[----:B------:R-:W-:Y:S02]  /*4a00*/  IMAD.U32 R189, RZ, RZ, UR10 ;  /* 0x0000000affbd7e24 */ /* 0x000fe4000f8e00ff */
[----:B------:R-:W-:Y:S01]  /*4a10*/  IMAD.U32 R180, RZ, RZ, UR11 ;  /* 0x0000000bffb47e24 */ /* 0x000fe2000f8e00ff */
[----:B------:R-:W-:-:S04]  /*4a20*/  LEA R172, P3, R173, R14, 0x8 ;  /* 0x0000000eadac7211 */ /* 0x000fc800078640ff */
[----:B------:R-:W-:Y:S02]  /*4a30*/  LEA.HI.X R173, R189, R15, R180, 0x8, P3 ;  /* 0x0000000fbdad7211 */ /* 0x000fe400018f44b4 */
[----:B------:R-:W-:Y:S02]  /*4a40*/  ISETP.LT.OR P3, PT, R0, 0x1, !P5 ;  /* 0x000000010000780c */ /* 0x000fe40006f61670 */
[----:B--2---:R-:W-:-:S05]  /*4a50*/  @!P4 PRMT R160, R18, 0x8880, RZ ;  /* 0x0000888012a0c816 */ /* 0x004fca00000000ff */
[----:B------:R-:W-:-:S04]  /*4a60*/  @!P4 IMAD R23, R160, R19, RZ ;  /* 0x00000013a017c224 */ /* 0x000fc800078e02ff */
[----:B------:R-:W-:-:S05]  /*4a70*/  @!P4 IMAD R161, R161, R22, R23 ;  /* 0x00000016a1a1c224 */ /* 0x000fca00078e0217 */
[----:B------:R-:W-:Y:S01]  /*4a80*/  @!P4 STG.E.U8 desc[UR48][R172.64+0x1], R161 ;  /* 0x000001a1ac00c986 */ /* 0x000fe2000c101130 */
[----:B-1----:R-:W-:-:S03]  /*4a90*/  @!P3 IADD3 R174, P4, R172, UR43, RZ ;  /* 0x0000002bacaebc10 */ /* 0x002fc6000ff9e0ff */
[----:B------:R-:W2:Y:S01]  /*4aa0*/  @!P3 LDG.E.U8 R18, desc[UR48][R6.64] ;  /* 0x000000300612b981 */ /* 0x000ea2000c1e1100 */
[----:B------:R-:W-:Y:S02]  /*4ab0*/  @!P3 IADD3.X R175, R173, UR42, RZ, P4, !PT ;  /* 0x0000002aadafbc10 */ /* 0x000fe4000a7fe4ff */
[----:B------:R-:W-:-:S13]  /*4ac0*/  ISETP.LT.OR P4, PT, R0, 0x2, !P5 ;  /* 0x000000020000780c */ /* 0x000fda0006f81670 */
[----:B------:R-:W-:-:S04]  /*4ad0*/  @!P4 IADD3 R180, P0, R172, UR43, RZ ;  /* 0x0000002bacb4cc10 */ /* 0x000fc8000ff1e0ff */
[----:B------:R-:W-:Y:S02]  /*4ae0*/  @!P4 IADD3.X R181, R173, UR42, RZ, P0, !PT ;  /* 0x0000002aadb5cc10 */ /* 0x000fe400087fe4ff */
[----:B--2---:R-:W-:-:S05]  /*4af0*/  @!P3 PRMT R160, R18, 0x8880, RZ ;  /* 0x0000888012a0b816 */ /* 0x004fca00000000ff */
[----:B------:R-:W-:-:S04]  /*4b00*/  @!P3 IMAD R23, R160, R19, RZ ;  /* 0x00000013a017b224 */ /* 0x000fc800078e02ff */
[----:B------:R-:W-:-:S05]  /*4b10*/  @!P3 IMAD R189, R162, R22, R23 ;  /* 0x00000016a2bdb224 */ /* 0x000fca00078e0217 */
[----:B------:R-:W-:Y:S04]  /*4b20*/  @!P3 STG.E.U8 desc[UR48][R174.64], R189 ;  /* 0x000000bdae00b986 */ /* 0x000fe8000c101130 */
[----:B------:R-:W2:Y:S02]  /*4b30*/  @!P4 LDG.E.U8 R18, desc[UR48][R6.64+0x1] ;  /* 0x000001300612c981 */ /* 0x000ea4000c1e1100 */
[----:B--2---:R-:W-:-:S05]  /*4b40*/  @!P4 PRMT R162, R18, 0x8880, RZ ;  /* 0x0000888012a2c816 */ /* 0x004fca00000000ff */
[----:B------:R-:W-:-:S04]  /*4b50*/  @!P4 IMAD R23, R162, R19, RZ ;  /* 0x00000013a217c224 */ /* 0x000fc800078e02ff */
[----:B------:R-:W-:-:S05]  /*4b60*/  @!P4 IMAD R163, R163, R22, R23 ;  /* 0x00000016a3a3c224 */ /* 0x000fca00078e0217 */
[----:B------:R1:W-:Y:S01]  /*4b70*/  @!P4 STG.E.U8 desc[UR48][R180.64+0x1], R163 ;  /* 0x000001a3b400c986 */ /* 0x0003e2000c101130 */
[----:B------:R-:W-:-:S13]  /*4b80*/  ISETP.LT.OR P4, PT, R0, 0x9, !P1 ;  /* 0x000000090000780c */ /* 0x000fda0004f81670 */
[----:B------:R-:W2:Y:S01]  /*4b90*/  @!P4 LDG.E.U8 R18, desc[UR48][R170.64+0x8] ;  /* 0x00000830aa12c981 */ /* 0x000ea2000c1e1100 */
[----:B-1----:R-:W-:Y:S01]  /*4ba0*/  @!P4 IMAD.MOV.U32 R163, RZ, RZ, R173 ;  /* 0x000000ffffa3c224 */ /* 0x002fe200078e00ad */
[----:B--2---:R-:W-:-:S05]  /*4bb0*/  @!P4 PRMT R162, R18, 0x8880, RZ ;  /* 0x0000888012a2c816 */ /* 0x004fca00000000ff */
[----:B------:R-:W-:Y:S02]  /*4bc0*/  @!P4 IMAD R23, R162, R19, RZ ;  /* 0x00000013a217c224 */ /* 0x000fe400078e02ff */
[----:B------:R-:W-:Y:S02]  /*4bd0*/  @!P4 IMAD.MOV.U32 R162, RZ, RZ, R172 ;  /* 0x000000ffffa2c224 */ /* 0x000fe400078e00ac */
[----:B------:R-:W-:-:S05]  /*4be0*/  @!P4 IMAD R175, R164, R22, R23 ;  /* 0x00000016a4afc224 */ /* 0x000fca00078e0217 */
[----:B------:R1:W-:Y:S01]  /*4bf0*/  @!P4 STG.E.U8 desc[UR48][R162.64+0x8], R175 ;  /* 0x000008afa200c986 */ /* 0x0003e2000c101130 */
[----:B------:R-:W-:-:S13]  /*4c00*/  ISETP.LT.OR P4, PT, R0, 0xa, !P1 ;  /* 0x0000000a0000780c */ /* 0x000fda0004f81670 */
[----:B------:R-:W2:Y:S01]  /*4c10*/  @!P4 LDG.E.U8 R18, desc[UR48][R170.64+0x9] ;  /* 0x00000930aa12c981 */ /* 0x000ea2000c1e1100 */
[----:B------:R-:W-:Y:S01]  /*4c20*/  ISETP.LT.OR P3, PT, R0, 0x9, !P5 ;  /* 0x000000090000780c */ /* 0x000fe20006f61670 */
[----:B-1----:R-:W-:Y:S02]  /*4c30*/  @!P4 IMAD.MOV.U32 R162, RZ, RZ, R172 ;  /* 0x000000ffffa2c224 */ /* 0x002fe400078e00ac */
[----:B------:R-:W-:Y:S01]  /*4c40*/  @!P4 IMAD.MOV.U32 R163, RZ, RZ, R173 ;  /* 0x000000ffffa3c224 */ /* 0x000fe200078e00ad */
[----:B--2---:R-:W-:-:S05]  /*4c50*/  @!P4 PRMT R164, R18, 0x8880, RZ ;  /* 0x0000888012a4c816 */ /* 0x004fca00000000ff */
[----:B------:R-:W-:-:S04]  /*4c60*/  @!P4 IMAD R23, R164, R19, RZ ;  /* 0x00000013a417c224 */ /* 0x000fc800078e02ff */
[----:B------:R-:W-:-:S05]  /*4c70*/  @!P4 IMAD R181, R165, R22, R23 ;  /* 0x00000016a5b5c224 */ /* 0x000fca00078e0217 */
[----:B------:R1:W-:Y:S04]  /*4c80*/  @!P4 STG.E.U8 desc[UR48][R162.64+0x9], R181 ;  /* 0x000009b5a200c986 */ /* 0x0003e8000c101130 */
[----:B------:R-:W2:Y:S01]  /*4c90*/  @!P3 LDG.E.U8 R18, desc[UR48][R6.64+0x8] ;  /* 0x000008300612b981 */ /* 0x000ea2000c1e1100 */
[----:B------:R-:W-:Y:S02]  /*4ca0*/  ISETP.LT.OR P4, PT, R0, 0xa, !P5 ;  /* 0x0000000a0000780c */ /* 0x000fe40006f81670 */
[----:B------:R-:W-:-:S04]  /*4cb0*/  @!P3 IADD3 R160, P0, R172, UR43, RZ ;  /* 0x0000002baca0bc10 */ /* 0x000fc8000ff1e0ff */
[----:B------:R-:W-:Y:S02]  /*4cc0*/  @!P3 IADD3.X R161, R173, UR42, RZ, P0, !PT ;  /* 0x0000002aada1bc10 */ /* 0x000fe400087fe4ff */
[----:B--2---:R-:W-:-:S05]  /*4cd0*/  @!P3 PRMT R174, R18, 0x8880, RZ ;  /* 0x0000888012aeb816 */ /* 0x004fca00000000ff */
[----:B------:R-:W-:-:S04]  /*4ce0*/  @!P3 IMAD R23, R174, R19, RZ ;  /* 0x00000013ae17b224 */ /* 0x000fc800078e02ff */
[----:B------:R-:W-:-:S05]  /*4cf0*/  @!P3 IMAD R175, R166, R22, R23 ;  /* 0x00000016a6afb224 */ /* 0x000fca00078e0217 */
[----:B------:R2:W-:Y:S04]  /*4d00*/  @!P3 STG.E.U8 desc[UR48][R160.64+0x8], R175 ;  /* 0x000008afa000b986 */ /* 0x0005e8000c101130 */
[----:B------:R-:W1:Y:S01]  /*4d10*/  @!P4 LDG.E.U8 R18, desc[UR48][R6.64+0x9] ;  /* 0x000009300612c981 */ /* 0x000e62000c1e1100 */
[----:B------:R-:W-:-:S03]  /*4d20*/  IMAD.WIDE.U32 R184, R193, R186, R184 ;  /* 0x000000bac1b87225 */ /* 0x000fc600078e00b8 */
[----:B------:R-:W-:-:S04]  /*4d30*/  IADD3 R20, P3, R184, R20, RZ ;  /* 0x00000014b8147210 */ /* 0x000fc80007f7e0ff */
[----:B------:R-:W-:Y:S02]  /*4d40*/  IADD3.X R21, R21, R185, R192, P3, !PT ;  /* 0x000000b915157210 */ /* 0x000fe40001ffe4c0 */
[----:B------:R-:W-:Y:S02]  /*4d50*/  ISETP.LT.OR P3, PT, R0, 0x11, !P6 ;  /* 0x000000110000780c */ /* 0x000fe40007761670 */
[----:B------:R-:W-:-:S04]  /*4d60*/  @!P4 IADD3 R164, P0, R172, UR43, RZ ;  /* 0x0000002baca4cc10 */ /* 0x000fc8000ff1e0ff */
[----:B------:R-:W-:Y:S02]  /*4d70*/  @!P4 IADD3.X R165, R173, UR42, RZ, P0, !PT ;  /* 0x0000002aada5cc10 */ /* 0x000fe400087fe4ff */
[----:B------:R-:W-:Y:S02]  /*4d80*/  ISETP.GE.AND P5, PT, R3, 0x181, PT ;  /* 0x000001810300780c */ /* 0x000fe40003fa6270 */
[----:B-1----:R-:W-:-:S05]  /*4d90*/  @!P4 PRMT R162, R18, 0x8880, RZ ;  /* 0x0000888012a2c816 */ /* 0x002fca00000000ff */
[----:B------:R-:W-:-:S04]  /*4da0*/  @!P4 IMAD R23, R162, R19, RZ ;  /* 0x00000013a217c224 */ /* 0x000fc800078e02ff */
[----:B------:R-:W-:-:S05]  /*4db0*/  @!P4 IMAD R167, R167, R22, R23 ;  /* 0x00000016a7a7c224 */ /* 0x000fca00078e0217 */
[----:B------:R1:W-:Y:S01]  /*4dc0*/  @!P4 STG.E.U8 desc[UR48][R164.64+0x9], R167 ;  /* 0x000009a7a400c986 */ /* 0x0003e2000c101130 */
[----:B------:R-:W-:-:S04]  /*4dd0*/  @!P3 IADD3 R162, P4, R14, UR43, RZ ;  /* 0x0000002b0ea2bc10 */ /* 0x000fc8000ff9e0ff */
[----:B------:R-:W-:Y:S02]  /*4de0*/  @!P3 IADD3.X R163, R15, UR42, RZ, P4, !PT ;  /* 0x0000002a0fa3bc10 */ /* 0x000fe4000a7fe4ff */
[----:B------:R-:W-:-:S13]  /*4df0*/  ISETP.LT.OR P4, PT, R0, 0x1, !P5 ;  /* 0x000000010000780c */ /* 0x000fda0006f81670 */
[----:B------:R-:W3:Y:S01]  /*4e00*/  @!P4 LDG.E.U8 R18, desc[UR48][R20.64] ;  /* 0x000000301412c981 */ /* 0x000ee2000c1e1100 */
[----:B--2---:R-:W-:Y:S01]  /*4e10*/  IMAD.U32 R161, RZ, RZ, UR10 ;  /* 0x0000000affa17e24 */ /* 0x004fe2000f8e00ff */
[----:B------:R-:W-:Y:S01]  /*4e20*/  UIMAD UR4, UR11, 0x180, URZ ;  /* 0x000001800b0478a4 */ /* 0x000fe2000f8e023f */
[----:B---3--:R-:W-:-:S05]  /*4e30*/  @!P4 PRMT R160, R18, 0x8880, RZ ;  /* 0x0000888012a0c816 */ /* 0x008fca00000000ff */
[----:B-1----:R-:W-:Y:S02]  /*4e40*/  @!P4 IMAD.MOV.U32 R164, RZ, RZ, R160 ;  /* 0x000000ffffa4c224 */ /* 0x002fe400078e00a0 */
[----:B------:R-:W-:-:S04]  /*4e50*/  IMAD.WIDE.U32 R160, R161, 0x180, R14 ;  /* 0x00000180a1a07825 */ /* 0x000fc800078e000e */
[----:B------:R-:W-:Y:S02]  /*4e60*/  @!P4 IMAD R23, R164, R19, RZ ;  /* 0x00000013a417c224 */ /* 0x000fe400078e02ff */
[----:B------:R-:W-:Y:S02]  /*4e70*/  VIADD R165, R161, UR4 ;  /* 0x00000004a1a57c36 */ /* 0x000fe40008000000 */
[----:B------:R-:W-:Y:S02]  /*4e80*/  @!P4 IMAD R167, R152, R22, R23 ;  /* 0x0000001698a7c224 */ /* 0x000fe400078e0217 */
[----:B------:R-:W-:-:S05]  /*4e90*/  @!P4 IMAD.MOV.U32 R164, RZ, RZ, R160 ;  /* 0x000000ffffa4c224 */ /* 0x000fca00078e00a0 */
[----:B------:R1:W-:Y:S01]  /*4ea0*/  @!P4 STG.E.U8 desc[UR48][R164.64], R167 ;  /* 0x000000a7a400c986 */ /* 0x0003e2000c101130 */
[----:B------:R-:W-:-:S13]  /*4eb0*/  ISETP.LT.OR P4, PT, R0, 0x2, !P5 ;  /* 0x000000020000780c */ /* 0x000fda0006f81670 */
[----:B------:R-:W2:Y:S01]  /*4ec0*/  @!P4 LDG.E.U8 R18, desc[UR48][R20.64+0x1] ;  /* 0x000001301412c981 */ /* 0x000ea2000c1e1100 */
[----:B------:R-:W-:Y:S01]  /*4ed0*/  ISETP.LT.OR P0, PT, R0, 0x12, !P6 ;  /* 0x000000120000780c */ /* 0x000fe20007701670 */
[----:B-1----:R-:W-:Y:S01]  /*4ee0*/  @!P4 IMAD.MOV.U32 R164, RZ, RZ, R160 ;  /* 0x000000ffffa4c224 */ /* 0x002fe200078e00a0 */
[----:B------:R-:W-:Y:S02]  /*4ef0*/  ISETP.GE.AND P2, PT, R3, 0x189, PT ;  /* 0x000001890300780c */ /* 0x000fe40003f46270 */
[----:B--2---:R-:W-:-:S05]  /*4f00*/  @!P4 PRMT R152, R18, 0x8880, RZ ;  /* 0x000088801298c816 */ /* 0x004fca00000000ff */
[----:B------:R-:W-:-:S04]  /*4f10*/  @!P4 IMAD R23, R152, R19, RZ ;  /* 0x000000139817c224 */ /* 0x000fc800078e02ff */
[----:B------:R-:W-:-:S05]  /*4f20*/  @!P4 IMAD R175, R153, R22, R23 ;  /* 0x0000001699afc224 */ /* 0x000fca00078e0217 */
[----:B------:R1:W-:Y:S01]  /*4f30*/  @!P4 STG.E.U8 desc[UR48][R164.64+0x1], R175 ;  /* 0x000001afa400c986 */ /* 0x0003e2000c101130 */
[----:B------:R-:W-:-:S04]  /*4f40*/  @!P0 IADD3 R152, P4, R14, UR43, RZ ;  /* 0x0000002b0e988c10 */ /* 0x000fc8000ff9e0ff */
[----:B------:R-:W-:Y:S02]  /*4f50*/  @!P0 IADD3.X R153, R15, UR42, RZ, P4, !PT ;  /* 0x0000002a0f998c10 */ /* 0x000fe4000a7fe4ff */
[----:B------:R-:W-:-:S13]  /*4f60*/  ISETP.LT.OR P4, PT, R0, 0x1, !P2 ;  /* 0x000000010000780c */ /* 0x000fda0005781670 */
[----:B------:R-:W2:Y:S01]  /*4f70*/  @!P4 LDG.E.U8 R18, desc[UR48][R4.64] ;  /* 0x000000300412c981 */ /* 0x000ea2000c1e1100 */
[----:B------:R-:W-:Y:S02]  /*4f80*/  P2R R180, PR, RZ, 0x2 ;  /* 0x00000002ffb47803 */ /* 0x000fe40000000000 */
[----:B------:R-:W-:-:S04]  /*4f90*/  @!P4 IADD3 R166, P1, R160, UR43, RZ ;  /* 0x0000002ba0a6cc10 */ /* 0x000fc8000ff3e0ff */
[----:B------:R-:W-:Y:S02]  /*4fa0*/  @!P4 IADD3.X R167, R165, UR42, RZ, P1, !PT ;  /* 0x0000002aa5a7cc10 */ /* 0x000fe40008ffe4ff */
[----:B--2---:R-:W-:-:S05]  /*4fb0*/  @!P4 PRMT R174, R18, 0x8880, RZ ;  /* 0x0000888012aec816 */ /* 0x004fca00000000ff */
[----:B------:R-:W-:-:S04]  /*4fc0*/  @!P4 IMAD R23, R174, R19, RZ ;  /* 0x00000013ae17c224 */ /* 0x000fc800078e02ff */
[----:B------:R-:W-:-:S05]  /*4fd0*/  @!P4 IMAD R181, R154, R22, R23 ;  /* 0x000000169ab5c224 */ /* 0x000fca00078e0217 */
[----:B------:R-:W-:Y:S01]  /*4fe0*/  @!P4 STG.E.U8 desc[UR48][R166.64], R181 ;  /* 0x000000b5a600c986 */ /* 0x000fe2000c101130 */
[----:B------:R-:W-:-:S13]  /*4ff0*/  ISETP.LT.OR P4, PT, R0, 0x2, !P2 ;  /* 0x000000020000780c */ /* 0x000fda0005781670 */
[----:B------:R-:W2:Y:S01]  /*5000*/  @!P4 LDG.E.U8 R18, desc[UR48][R4.64+0x1] ;  /* 0x000001300412c981 */ /* 0x000ea2000c1e1100 */
[----:B------:R-:W-:-:S04]  /*5010*/  @!P4 IADD3 R174, P1, R160, UR43, RZ ;  /* 0x0000002ba0aecc10 */ /* 0x000fc8000ff3e0ff */
[----:B-1----:R-:W-:Y:S02]  /*5020*/  @!P4 IADD3.X R175, R165, UR42, RZ, P1, !PT ;  /* 0x0000002aa5afcc10 */ /* 0x002fe40008ffe4ff */
        /* <DEDUP_REMOVED lines=14> */
[----:B-1----:R-:W-:Y:S02]  /*5110*/  @!P4 IMAD.MOV.U32 R154, RZ, RZ, R160 ;  /* 0x000000ffff9ac224 */ /* 0x002fe400078e00a0 */
[----:B------:R-:W-:Y:S01]  /*5120*/  @!P4 IMAD.MOV.U32 R155, RZ, RZ, R165 ;  /* 0x000000ffff9bc224 */ /* 0x000fe200078e00a5 */
[----:B--2---:R-:W-:-:S05]  /*5130*/  @!P4 PRMT R156, R18, 0x8880, RZ ;  /* 0x00008880129cc816 */ /* 0x004fca00000000ff */
[----:B------:R-:W-:-:S04]  /*5140*/  @!P4 IMAD R23, R156, R19, RZ ;  /* 0x000000139c17c224 */ /* 0x000fc800078e02ff */
[----:B------:R-:W-:-:S05]  /*5150*/  @!P4 IMAD R175, R157, R22, R23 ;  /* 0x000000169dafc224 */ /* 0x000fca00078e0217 */
[----:B------:R1:W-:Y:S01]  /*5160*/  @!P4 STG.E.U8 desc[UR48][R154.64+0x9], R175 ;  /* 0x000009af9a00c986 */ /* 0x0003e2000c101130 */
[----:B------:R-:W-:-:S13]  /*5170*/  ISETP.LT.OR P4, PT, R0, 0x9, !P2 ;  /* 0x000000090000780c */ /* 0x000fda0005781670 */
[----:B------:R-:W2:Y:S01]  /*5180*/  @!P4 LDG.E.U8 R18, desc[UR48][R4.64+0x8] ;  /* 0x000008300412c981 */ /* 0x000ea2000c1e1100 */
[----:B------:R-:W-:-:S04]  /*5190*/  @!P4 IADD3 R156, P5, R160, UR43, RZ ;  /* 0x0000002ba09ccc10 */ /* 0x000fc8000ffbe0ff */
[----:B------:R-:W-:Y:S02]  /*51a0*/  @!P4 IADD3.X R157, R165, UR42, RZ, P5, !PT ;  /* 0x0000002aa59dcc10 */ /* 0x000fe4000affe4ff */
[----:B--2---:R-:W-:-:S05]  /*51b0*/  @!P4 PRMT R164, R18, 0x8880, RZ ;  /* 0x0000888012a4c816 */ /* 0x004fca00000000ff */
[----:B------:R-:W-:-:S04]  /*51c0*/  @!P4 IMAD R23, R164, R19, RZ ;  /* 0x00000013a417c224 */ /* 0x000fc800078e02ff */
[----:B------:R-:W-:-:S05]  /*51d0*/  @!P4 IMAD R167, R158, R22, R23 ;  /* 0x000000169ea7c224 */ /* 0x000fca00078e0217 */
[----:B------:R2:W-:Y:S01]  /*51e0*/  @!P4 STG.E.U8 desc[UR48][R156.64+0x8], R167 ;  /* 0x000008a79c00c986 */ /* 0x0005e2000c101130 */
[----:B------:R-:W-:-:S13]  /*51f0*/  ISETP.LT.OR P4, PT, R0, 0xa, !P2 ;  /* 0x0000000a0000780c */ /* 0x000fda0005781670 */
[----:B------:R-:W3:Y:S01]  /*5200*/  @!P4 LDG.E.U8 R18, desc[UR48][R4.64+0x9] ;  /* 0x000009300412c981 */ /* 0x000ee2000c1e1100 */
[----:B-1----:R-:W-:Y:S02]  /*5210*/  @!P4 IADD3 R154, P2, R160, UR43, RZ ;  /* 0x0000002ba09acc10 */ /* 0x002fe4000ff5e0ff */
[----:B------:R-:W-:Y:S02]  /*5220*/  ISETP.NE.AND P5, PT, R187, RZ, PT ;  /* 0x000000ffbb00720c */ /* 0x000fe40003fa5270 */
[----:B------:R-:W-:Y:S02]  /*5230*/  @!P4 IADD3.X R155, R165, UR42, RZ, P2, !PT ;  /* 0x0000002aa59bcc10 */ /* 0x000fe400097fe4ff */
[----:B---3--:R-:W-:-:S05]  /*5240*/  @!P4 PRMT R158, R18, 0x8880, RZ ;  /* 0x00008880129ec816 */ /* 0x008fca00000000ff */
[----:B------:R-:W-:-:S04]  /*5250*/  @!P4 IMAD R23, R158, R19, RZ ;  /* 0x000000139e17c224 */ /* 0x000fc800078e02ff */
[----:B------:R-:W-:-:S05]  /*5260*/  @!P4 IMAD R159, R159, R22, R23 ;  /* 0x000000169f9fc224 */ /* 0x000fca00078e0217 */
[----:B------:R1:W-:Y:S01]  /*5270*/  @!P4 STG.E.U8 desc[UR48][R154.64+0x9], R159 ;  /* 0x0000099f9a00c986 */ /* 0x0003e2000c101130 */
[----:B------:R-:W-:-:S13]  /*5280*/  ISETP.LT.OR P4, PT, R0, 0x11, !P5 ;  /* 0x000000110000780c */ /* 0x000fda0006f81670 */
[----:B------:R-:W2:Y:S02]  /*5290*/  @!P4 LDG.E.U8 R18, desc[UR48][R12.64+0x10] ;  /* 0x000010300c12c981 */ /* 0x000ea4000c1e1100 */
[----:B--2---:R-:W-:-:S05]  /*52a0*/  @!P4 PRMT R156, R18, 0x8880, RZ ;  /* 0x00008880129cc816 */ /* 0x004fca00000000ff */
[----:B------:R-:W-:-:S04]  /*52b0*/  @!P4 IMAD R23, R156, R19, RZ ;  /* 0x000000139c17c224 */ /* 0x000fc800078e02ff */
[----:B------:R-:W-:-:S05]  /*52c0*/  @!P4 IMAD R157, R144, R22, R23 ;  /* 0x00000016909dc224 */ /* 0x000fca00078e0217 */
[----:B------:R-:W-:Y:S01]  /*52d0*/  @!P4 STG.E.U8 desc[UR48][R14.64+0x10], R157 ;  /* 0x0000109d0e00c986 */ /* 0x000fe2000c101130 */
[----:B------:R-:W-:-:S13]  /*52e0*/  ISETP.LT.OR P4, PT, R0, 0x12, !P5 ;  /* 0x000000120000780c */ /* 0x000fda0006f81670 */
[----:B------:R-:W2:Y:S02]  /*52f0*/  @!P4 LDG.E.U8 R18, desc[UR48][R12.64+0x11] ;  /* 0x000011300c12c981 */ /* 0x000ea4000c1e1100 */
[----:B--2---:R-:W-:-:S05]  /*5300*/  @!P4 PRMT R144, R18, 0x8880, RZ ;  /* 0x000088801290c816 */ /* 0x004fca00000000ff */
[----:B------:R-:W-:-:S04]  /*5310*/  @!P4 IMAD R23, R144, R19, RZ ;  /* 0x000000139017c224 */ /* 0x000fc800078e02ff */
[----:B------:R-:W-:-:S05]  /*5320*/  @!P4 IMAD R145, R145, R22, R23 ;  /* 0x000000169191c224 */ /* 0x000fca00078e0217 */
[----:B------:R-:W-:Y:S04]  /*5330*/  @!P4 STG.E.U8 desc[UR48][R14.64+0x11], R145 ;  /* 0x000011910e00c986 */ /* 0x000fe8000c101130 */
[----:B------:R-:W2:Y:S02]  /*5340*/  @!P3 LDG.E.U8 R18, desc[UR48][R10.64+0x10] ;  /* 0x000010300a12b981 */ /* 0x000ea4000c1e1100 */
[----:B--2---:R-:W-:-:S05]  /*5350*/  @!P3 PRMT R144, R18, 0x8880, RZ ;  /* 0x000088801290b816 */ /* 0x004fca00000000ff */
[----:B------:R-:W-:-:S04]  /*5360*/  @!P3 IMAD R23, R144, R19, RZ ;  /* 0x000000139017b224 */ /* 0x000fc800078e02ff */
[----:B-1----:R-:W-:-:S05]  /*5370*/  @!P3 IMAD R159, R146, R22, R23 ;  /* 0x00000016929fb224 */ /* 0x002fca00078e0217 */
[----:B------:R1:W-:Y:S04]  /*5380*/  @!P3 STG.E.U8 desc[UR48][R162.64+0x10], R159 ;  /* 0x0000109fa200b986 */ /* 0x0003e8000c101130 */
[----:B------:R-:W2:Y:S02]  /*5390*/  @!P0 LDG.E.U8 R18, desc[UR48][R10.64+0x11] ;  /* 0x000011300a128981 */ /* 0x000ea4000c1e1100 */
[----:B--2---:R-:W-:-:S05]  /*53a0*/  @!P0 PRMT R144, R18, 0x8880, RZ ;  /* 0x0000888012908816 */ /* 0x004fca00000000ff */
[----:B------:R-:W-:-:S04]  /*53b0*/  @!P0 IMAD R23, R144, R19, RZ ;  /* 0x0000001390178224 */ /* 0x000fc800078e02ff */
[----:B------:R-:W-:-:S05]  /*53c0*/  @!P0 IMAD R147, R147, R22, R23 ;  /* 0x0000001693938224 */ /* 0x000fca00078e0217 */
[----:B------:R2:W-:Y:S01]  /*53d0*/  @!P0 STG.E.U8 desc[UR48][R152.64+0x11], R147 ;  /* 0x0000119398008986 */ /* 0x0005e2000c101130 */
[----:B------:R-:W-:-:S13]  /*53e0*/  ISETP.LT.OR P0, PT, R0, 0x19, !P5 ;  /* 0x000000190000780c */ /* 0x000fda0006f01670 */
[----:B------:R-:W3:Y:S02]  /*53f0*/  @!P0 LDG.E.U8 R18, desc[UR48][R12.64+0x18] ;  /* 0x000018300c128981 */ /* 0x000ee4000c1e1100 */
[----:B---3--:R-:W-:-:S05]  /*5400*/  @!P0 PRMT R144, R18, 0x8880, RZ ;  /* 0x0000888012908816 */ /* 0x008fca00000000ff */
[----:B------:R-:W-:-:S04]  /*5410*/  @!P0 IMAD R23, R144, R19, RZ ;  /* 0x0000001390178224 */ /* 0x000fc800078e02ff */
[----:B-1----:R-:W-:-:S05]  /*5420*/  @!P0 IMAD R159, R148, R22, R23 ;  /* 0x00000016949f8224 */ /* 0x002fca00078e0217 */
[----:B------:R-:W-:Y:S01]  /*5430*/  @!P0 STG.E.U8 desc[UR48][R14.64+0x18], R159 ;  /* 0x0000189f0e008986 */ /* 0x000fe2000c101130 */
[----:B------:R-:W-:-:S13]  /*5440*/  ISETP.LT.OR P0, PT, R0, 0x1a, !P5 ;  /* 0x0000001a0000780c */ /* 0x000fda0006f01670 */
[----:B------:R-:W3:Y:S01]  /*5450*/  @!P0 LDG.E.U8 R18, desc[UR48][R12.64+0x19] ;  /* 0x000019300c128981 */ /* 0x000ee2000c1e1100 */
[----:B------:R-:W-:Y:S02]  /*5460*/  ISETP.LT.OR P4, PT, R0, 0x19, !P6 ;  /* 0x000000190000780c */ /* 0x000fe40007781670 */
[----:B---3--:R-:W-:-:S05]  /*5470*/  @!P0 PRMT R144, R18, 0x8880, RZ ;  /* 0x0000888012908816 */ /* 0x008fca00000000ff */
[----:B------:R-:W-:-:S04]  /*5480*/  @!P0 IMAD R23, R144, R19, RZ ;  /* 0x0000001390178224 */ /* 0x000fc800078e02ff */
[----:B------:R-:W-:-:S05]  /*5490*/  @!P0 IMAD R149, R149, R22, R23 ;  /* 0x0000001695958224 */ /* 0x000fca00078e0217 */
[----:B------:R1:W-:Y:S04]  /*54a0*/  @!P0 STG.E.U8 desc[UR48][R14.64+0x19], R149 ;  /* 0x000019950e008986 */ /* 0x0003e8000c101130 */
[----:B------:R-:W3:Y:S01]  /*54b0*/  @!P4 LDG.E.U8 R18, desc[UR48][R10.64+0x18] ;  /* 0x000018300a12c981 */ /* 0x000ee2000c1e1100 */
[----:B------:R-:W-:Y:S02]  /*54c0*/  ISETP.LT.OR P3, PT, R0, 0x1a, !P6 ;  /* 0x0000001a0000780c */ /* 0x000fe40007761670 */
[----:B------:R-:W-:-:S04]  /*54d0*/  @!P4 IADD3 R154, P2, R14, UR43, RZ ;  /* 0x0000002b0e9acc10 */ /* 0x000fc8000ff5e0ff */
[----:B------:R-:W-:Y:S02]  /*54e0*/  @!P4 IADD3.X R155, R15, UR42, RZ, P2, !PT ;  /* 0x0000002a0f9bcc10 */ /* 0x000fe400097fe4ff */
[----:B---3--:R-:W-:-:S05]  /*54f0*/  @!P4 PRMT R146, R18, 0x8880, RZ ;  /* 0x000088801292c816 */ /* 0x008fca00000000ff */
[----:B------:R-:W-:-:S04]  /*5500*/  @!P4 IMAD R23, R146, R19, RZ ;  /* 0x000000139217c224 */ /* 0x000fc800078e02ff */
[----:B--2---:R-:W-:-:S05]  /*5510*/  @!P4 IMAD R153, R150, R22, R23 ;  /* 0x000000169699c224 */ /* 0x004fca00078e0217 */
[----:B------:R-:W-:Y:S04]  /*5520*/  @!P4 STG.E.U8 desc[UR48][R154.64+0x18], R153 ;  /* 0x000018999a00c986 */ /* 0x000fe8000c101130 */
[----:B------:R-:W2:Y:S01]  /*5530*/  @!P3 LDG.E.U8 R18, desc[UR48][R10.64+0x19] ;  /* 0x000019300a12b981 */ /* 0x000ea2000c1e1100 */
[----:B------:R-:W-:Y:S02]  /*5540*/  ISETP.LT.OR P0, PT, R0, 0x21, !P6 ;  /* 0x000000210000780c */ /* 0x000fe40007701670 */
[----:B------:R-:W-:-:S04]  /*5550*/  @!P3 IADD3 R156, P2, R14, UR43, RZ ;  /* 0x0000002b0e9cbc10 */ /* 0x000fc8000ff5e0ff */
[----:B------:R-:W-:-:S07]  /*5560*/  @!P3 IADD3.X R157, R15, UR42, RZ, P2, !PT ;  /* 0x0000002a0f9dbc10 */ /* 0x000fce00097fe4ff */
[----:B------:R-:W-:-:S04]  /*5570*/  @!P0 IADD3 R144, P2, R14, UR43, RZ ;  /* 0x0000002b0e908c10 */ /* 0x000fc8000ff5e0ff */
[----:B------:R-:W-:Y:S02]  /*5580*/  @!P0 IADD3.X R145, R15, UR42, RZ, P2, !PT ;  /* 0x0000002a0f918c10 */ /* 0x000fe400097fe4ff */
[----:B------:R-:W-:Y:S02]  /*5590*/  ISETP.NE.AND P0, PT, R183, RZ, PT ;  /* 0x000000ffb700720c */ /* 0x000fe40003f05270 */
        /* <DEDUP_REMOVED lines=9> */
[----:B------:R1:W-:Y:S01]  /*5630*/  @!P3 STG.E.U8 desc[UR48][R168.64+0x10], R149 ;  /* 0x00001095a800b986 */ /* 0x0003e2000c101130 */
[----:B------:R-:W-:-:S13]  /*5640*/  ISETP.LT.OR P3, PT, R0, 0x12, !P0 ;  /* 0x000000120000780c */ /* 0x000fda0004761670 */
[----:B------:R-:W3:Y:S01]  /*5650*/  @!P3 LDG.E.U8 R18, desc[UR48][R176.64+0x11] ;  /* 0x00001130b012b981 */ /* 0x000ee2000c1e1100 */
[----:B------:R-:W-:-:S13]  /*5660*/  ISETP.LT.OR P2, PT, R0, 0x22, !P6 ;  /* 0x000000220000780c */ /* 0x000fda0007741670 */
[----:B------:R-:W-:-:S04]  /*5670*/  @!P2 IADD3 R146, P4, R14, UR43, RZ ;  /* 0x0000002b0e92ac10 */ /* 0x000fc8000ff9e0ff */
[----:B------:R-:W-:Y:S02]  /*5680*/  @!P2 IADD3.X R147, R15, UR42, RZ, P4, !PT ;  /* 0x0000002a0f93ac10 */ /* 0x000fe4000a7fe4ff */
[----:B------:R-:W-:Y:S02]  /*5690*/  ISETP.NE.AND P2, PT, R182, RZ, PT ;  /* 0x000000ffb600720c */ /* 0x000fe40003f45270 */
[----:B---3--:R-:W-:-:S05]  /*56a0*/  @!P3 PRMT R136, R18, 0x8880, RZ ;  /* 0x000088801288b816 */ /* 0x008fca00000000ff */
[----:B------:R-:W-:-:S04]  /*56b0*/  @!P3 IMAD R23, R136, R19, RZ ;  /* 0x000000138817b224 */ /* 0x000fc800078e02ff */
[----:B--2---:R-:W-:-:S05]  /*56c0*/  @!P3 IMAD R151, R137, R22, R23 ;  /* 0x000000168997b224 */ /* 0x004fca00078e0217 */
[----:B------:R-:W-:Y:S01]  /*56d0*/  @!P3 STG.E.U8 desc[UR48][R168.64+0x11], R151 ;  /* 0x00001197a800b986 */ /* 0x000fe2000c101130 */
        /* <DEDUP_REMOVED lines=10> */
[----:B------:R-:W-:-:S04]  /*5780*/  @!P3 IADD3 R148, P4, R178, UR43, RZ ;  /* 0x0000002bb294bc10 */ /* 0x000fc8000ff9e0ff */
[----:B-1----:R-:W-:Y:S02]  /*5790*/  @!P3 IADD3.X R149, R179, UR42, RZ, P4, !PT ;  /* 0x0000002ab395bc10 */ /* 0x002fe4000a7fe4ff */
        /* <DEDUP_REMOVED lines=15> */
[----:B------:R-:W-:Y:S01]  /*5890*/  @!P3 STG.E.U8 desc[UR48][R168.64+0x19], R141 ;  /* 0x0000198da800b986 */ /* 0x000fe2000c101130 */
[----:B------:R-:W-:-:S13]  /*58a0*/  ISETP.LT.OR P3, PT, R0, 0x19, !P2 ;  /* 0x000000190000780c */ /* 0x000fda0005761670 */
[----:B------:R-:W2:Y:S01]  /*58b0*/  @!P3 LDG.E.U8 R18, desc[UR48][R8.64+0x18] ;  /* 0x000018300812b981 */ /* 0x000ea2000c1e1100 */
[----:B------:R-:W-:-:S04]  /*58c0*/  @!P3 IADD3 R136, P4, R178, UR43, RZ ;  /* 0x0000002bb288bc10 */ /* 0x000fc8000ff9e0ff */
[----:B------:R-:W-:Y:S02]  /*58d0*/  @!P3 IADD3.X R137, R179, UR42, RZ, P4, !PT ;  /* 0x0000002ab389bc10 */ /* 0x000fe4000a7fe4ff */
[----:B--2---:R-:W-:-:S05]  /*58e0*/  @!P3 PRMT R138, R18, 0x8880, RZ ;  /* 0x00008880128ab816 */ /* 0x004fca00000000ff */
[----:B------:R-:W-:-:S04]  /*58f0*/  @!P3 IMAD R23, R138, R19, RZ ;  /* 0x000000138a17b224 */ /* 0x000fc800078e02ff */
[----:B-1----:R-:W-:-:S05]  /*5900*/  @!P3 IMAD R149, R142, R22, R23 ;  /* 0x000000168e95b224 */ /* 0x002fca00078e0217 */
[----:B------:R1:W-:Y:S01]  /*5910*/  @!P3 STG.E.U8 desc[UR48][R136.64+0x18], R149 ;  /* 0x000018958800b986 */ /* 0x0003e2000c101130 */
[----:B------:R-:W-:-:S13]  /*5920*/  ISETP.LT.OR P3, PT, R0, 0x1a, !P2 ;  /* 0x0000001a0000780c */ /* 0x000fda0005761670 */
[----:B------:R-:W2:Y:S01]  /*5930*/  @!P3 LDG.E.U8 R18, desc[UR48][R8.64+0x19] ;  /* 0x000019300812b981 */ /* 0x000ea2000c1e1100 */
[----:B------:R-:W-:Y:S02]  /*5940*/  @!P3 IADD3 R138, P4, R178, UR43, RZ ;  /* 0x0000002bb28abc10 */ /* 0x000fe4000ff9e0ff */
[----:B------:R-:W-:Y:S02]  /*5950*/  ISETP.NE.AND P1, PT, R180, RZ, PT ;  /* 0x000000ffb400720c */ /* 0x000fe40003f25270 */
[----:B------:R-:W-:Y:S02]  /*5960*/  @!P3 IADD3.X R139, R179, UR42, RZ, P4, !PT ;  /* 0x0000002ab38bbc10 */ /* 0x000fe4000a7fe4ff */
[----:B--2---:R-:W-:-:S05]  /*5970*/  @!P3 PRMT R140, R18, 0x8880, RZ ;  /* 0x00008880128cb816 */ /* 0x004fca00000000ff */
[----:B------:R-:W-:-:S04]  /*5980*/  @!P3 IMAD R23, R140, R19, RZ ;  /* 0x000000138c17b224 */ /* 0x000fc800078e02ff */
[----:B------:R-:W-:-:S05]  /*5990*/  @!P3 IMAD R143, R143, R22, R23 ;  /* 0x000000168f8fb224 */ /* 0x000fca00078e0217 */
[----:B------:R2:W-:Y:S01]  /*59a0*/  @!P3 STG.E.U8 desc[UR48][R138.64+0x19], R143 ;  /* 0x0000198f8a00b986 */ /* 0x0005e2000c101130 */
[----:B------:R-:W-:-:S13]  /*59b0*/  ISETP.LT.OR P3, PT, R0, 0x11, !P1 ;  /* 0x000000110000780c */ /* 0x000fda0004f61670 */
[----:B------:R-:W3:Y:S01]  /*59c0*/  @!P3 LDG.E.U8 R18, desc[UR48][R170.64+0x10] ;  /* 0x00001030aa12b981 */ /* 0x000ee2000c1e1100 */
[----:B-1----:R-:W-:Y:S01]  /*59d0*/  @!P3 IMAD.MOV.U32 R137, RZ, RZ, R173 ;  /* 0x000000ffff89b224 */ /* 0x002fe200078e00ad */
[----:B---3--:R-:W-:-:S05]  /*59e0*/  @!P3 PRMT R136, R18, 0x8880, RZ ;  /* 0x000088801288b816 */ /* 0x008fca00000000ff */
[----:B------:R-:W-:Y:S02]  /*59f0*/  @!P3 IMAD R23, R136, R19, RZ ;  /* 0x000000138817b224 */ /* 0x000fe400078e02ff */
[----:B------:R-:W-:Y:S02]  /*5a00*/  @!P3 IMAD.MOV.U32 R136, RZ, RZ, R172 ;  /* 0x000000ffff88b224 */ /* 0x000fe400078e00ac */
[----:B------:R-:W-:-:S05]  /*5a10*/  @!P3 IMAD R141, R128, R22, R23 ;  /* 0x00000016808db224 */ /* 0x000fca00078e0217 */
[----:B------:R1:W-:Y:S01]  /*5a20*/  @!P3 STG.E.U8 desc[UR48][R136.64+0x10], R141 ;  /* 0x0000108d8800b986 */ /* 0x0003e2000c101130 */
[----:B------:R-:W-:-:S13]  /*5a30*/  ISETP.LT.OR P3, PT, R0, 0x12, !P1 ;  /* 0x000000120000780c */ /* 0x000fda0004f61670 */
[----:B------:R-:W3:Y:S01]  /*5a40*/  @!P3 LDG.E.U8 R18, desc[UR48][R170.64+0x11] ;  /* 0x00001130aa12b981 */ /* 0x000ee2000c1e1100 */
[----:B------:R-:W-:Y:S02]  /*5a50*/  P2R R148, PR, RZ, 0x1 ;  /* 0x00000001ff947803 */ /* 0x000fe40000000000 */
[----:B------:R-:W-:Y:S02]  /*5a60*/  ISETP.GE.AND P0, PT, R3, 0x109, PT ;  /* 0x000001090300780c */ /* 0x000fe40003f06270 */
[----:B---3--:R-:W-:-:S05]  /*5a70*/  @!P3 PRMT R128, R18, 0x8880, RZ ;  /* 0x000088801280b816 */ /* 0x008fca00000000ff */
[----:B------:R-:W-:Y:S02]  /*5a80*/  @!P3 IMAD R23, R128, R19, RZ ;  /* 0x000000138017b224 */ /* 0x000fe400078e02ff */
[----:B------:R-:W-:Y:S02]  /*5a90*/  @!P3 IMAD.MOV.U32 R128, RZ, RZ, R172 ;  /* 0x000000ffff80b224 */ /* 0x000fe400078e00ac */
[----:B--2---:R-:W-:Y:S02]  /*5aa0*/  @!P3 IMAD R143, R129, R22, R23 ;  /* 0x00000016818fb224 */ /* 0x004fe400078e0217 */
[----:B------:R-:W-:-:S05]  /*5ab0*/  @!P3 IMAD.MOV.U32 R129, RZ, RZ, R173 ;  /* 0x000000ffff81b224 */ /* 0x000fca00078e00ad */
[----:B------:R2:W-:Y:S01]  /*5ac0*/  @!P3 STG.E.U8 desc[UR48][R128.64+0x11], R143 ;  /* 0x0000118f8000b986 */ /* 0x0005e2000c101130 */
[----:B------:R-:W-:-:S13]  /*5ad0*/  ISETP.LT.OR P3, PT, R0, 0x11, !P0 ;  /* 0x000000110000780c */ /* 0x000fda0004761670 */
[----:B------:R-:W1:Y:S01]  /*5ae0*/  @!P3 LDG.E.U8 R18, desc[UR48][R6.64+0x10] ;  /* 0x000010300612b981 */ /* 0x000e62000c1e1100 */
[----:B------:R-:W-:-:S04]  /*5af0*/  @!P3 IADD3 R138, P4, R172, UR43, RZ ;  /* 0x0000002bac8abc10 */ /* 0x000fc8000ff9e0ff */
[----:B------:R-:W-:Y:S02]  /*5b00*/  @!P3 IADD3.X R139, R173, UR42, RZ, P4, !PT ;  /* 0x0000002aad8bbc10 */ /* 0x000fe4000a7fe4ff */
[----:B-1----:R-:W-:-:S05]  /*5b10*/  @!P3 PRMT R136, R18, 0x8880, RZ ;  /* 0x000088801288b816 */ /* 0x002fca00000000ff */
[----:B------:R-:W-:-:S04]  /*5b20*/  @!P3 IMAD R23, R136, R19, RZ ;  /* 0x000000138817b224 */ /* 0x000fc800078e02ff */
[----:B------:R-:W-:-:S05]  /*5b30*/  @!P3 IMAD R137, R130, R22, R23 ;  /* 0x000000168289b224 */ /* 0x000fca00078e0217 */
[----:B------:R-:W-:Y:S01]  /*5b40*/  @!P3 STG.E.U8 desc[UR48][R138.64+0x10], R137 ;  /* 0x000010898a00b986 */ /* 0x000fe2000c101130 */
[----:B------:R-:W-:-:S13]  /*5b50*/  ISETP.LT.OR P3, PT, R0, 0x12, !P0 ;  /* 0x000000120000780c */ /* 0x000fda0004761670 */
[----:B------:R-:W3:Y:S01]  /*5b60*/  @!P3 LDG.E.U8 R18, desc[UR48][R6.64+0x11] ;  /* 0x000011300612b981 */ /* 0x000ee2000c1e1100 */
[----:B--2---:R-:W-:-:S04]  /*5b70*/  @!P3 IADD3 R128, P4, R172, UR43, RZ ;  /* 0x0000002bac80bc10 */ /* 0x004fc8000ff9e0ff */
[----:B------:R-:W-:Y:S02]  /*5b80*/  @!P3 IADD3.X R129, R173, UR42, RZ, P4, !PT ;  /* 0x0000002aad81bc10 */ /* 0x000fe4000a7fe4ff */
[----:B---3--:R-:W-:-:S05]  /*5b90*/  @!P3 PRMT R130, R18, 0x8880, RZ ;  /* 0x000088801282b816 */ /* 0x008fca00000000ff */
[----:B------:R-:W-:-:S04]  /*5ba0*/  @!P3 IMAD R23, R130, R19, RZ ;  /* 0x000000138217b224 */ /* 0x000fc800078e02ff */
        /* <DEDUP_REMOVED lines=28> */
[----:B------:R-:W-:Y:S02]  /*5d70*/  @!P3 IADD3 R132, P4, R172, UR43, RZ ;  /* 0x0000002bac84bc10 */ /* 0x000fe4000ff9e0ff */
[----:B------:R-:W-:Y:S02]  /*5d80*/  P2R R142, PR, RZ, 0x4 ;  /* 0x00000004ff8e7803 */ /* 0x000fe40000000000 */
[----:B-1----:R-:W-:Y:S02]  /*5d90*/  @!P3 IADD3.X R133, R173, UR42, RZ, P4, !PT ;  /* 0x0000002aad85bc10 */ /* 0x002fe4000a7fe4ff */
[----:B------:R-:W-:Y:S02]  /*5da0*/  ISETP.GE.AND P2, PT, R3, 0x181, PT ;  /* 0x000001810300780c */ /* 0x000fe40003f46270 */
[----:B---3--:R-:W-:-:S05]  /*5db0*/  @!P3 PRMT R128, R18, 0x8880, RZ ;  /* 0x000088801280b816 */ /* 0x008fca00000000ff */
[----:B------:R-:W-:-:S04]  /*5dc0*/  @!P3 IMAD R23, R128, R19, RZ ;  /* 0x000000138017b224 */ /* 0x000fc800078e02ff */
[----:B------:R-:W-:-:S05]  /*5dd0*/  @!P3 IMAD R135, R135, R22, R23 ;  /* 0x000000168787b224 */ /* 0x000fca00078e0217 */
[----:B------:R-:W-:Y:S01]  /*5de0*/  @!P3 STG.E.U8 desc[UR48][R132.64+0x19], R135 ;  /* 0x000019878400b986 */ /* 0x000fe2000c101130 */
[----:B------:R-:W-:-:S13]  /*5df0*/  ISETP.LT.OR P3, PT, R0, 0x11, !P2 ;  /* 0x000000110000780c */ /* 0x000fda0005761670 */
[----:B------:R-:W3:Y:S01]  /*5e00*/  @!P3 LDG.E.U8 R18, desc[UR48][R20.64+0x10] ;  /* 0x000010301412b981 */ /* 0x000ee2000c1e1100 */
[----:B------:R-:W-:Y:S01]  /*5e10*/  VIADD R129, R161, UR4 ;  /* 0x00000004a1817c36 */ /* 0x000fe20008000000 */
[----:B---3--:R-:W-:-:S05]  /*5e20*/  @!P3 PRMT R128, R18, 0x8880, RZ ;  /* 0x000088801280b816 */ /* 0x008fca00000000ff */
[----:B------:R-:W-:Y:S02]  /*5e30*/  @!P3 IMAD R23, R128, R19, RZ ;  /* 0x000000138017b224 */ /* 0x000fe400078e02ff */
[----:B------:R-:W-:Y:S02]  /*5e40*/  @!P3 IMAD.MOV.U32 R128, RZ, RZ, R160 ;  /* 0x000000ffff80b224 */ /* 0x000fe400078e00a0 */
[----:B--2---:R-:W-:-:S05]  /*5e50*/  @!P3 IMAD R131, R120, R22, R23 ;  /* 0x000000167883b224 */ /* 0x004fca00078e0217 */
[----:B------:R1:W-:Y:S01]  /*5e60*/  @!P3 STG.E.U8 desc[UR48][R128.64+0x10], R131 ;  /* 0x000010838000b986 */ /* 0x0003e2000c101130 */
[----:B------:R-:W-:-:S13]  /*5e70*/  ISETP.LT.OR P3, PT, R0, 0x12, !P2 ;  /* 0x000000120000780c */ /* 0x000fda0005761670 */
[----:B------:R-:W2:Y:S01]  /*5e80*/  @!P3 LDG.E.U8 R18, desc[UR48][R20.64+0x11] ;  /* 0x000011301412b981 */ /* 0x000ea2000c1e1100 */
[----:B------:R-:W-:Y:S02]  /*5e90*/  @!P3 IMAD.MOV.U32 R130, RZ, RZ, R160 ;  /* 0x000000ffff82b224 */ /* 0x000fe400078e00a0 */
[----:B-1----:R-:W-:Y:S01]  /*5ea0*/  @!P3 IMAD.MOV.U32 R131, RZ, RZ, R129 ;  /* 0x000000ffff83b224 */ /* 0x002fe200078e0081 */
[----:B------:R-:W-:Y:S02]  /*5eb0*/  ISETP.GE.AND P0, PT, R3, 0x189, PT ;  /* 0x000001890300780c */ /* 0x000fe40003f06270 */
        /* <DEDUP_REMOVED lines=14> */
[----:B-1----:R-:W-:-:S04]  /*5fa0*/  @!P3 IADD3 R130, P4, R160, UR43, RZ ;  /* 0x0000002ba082bc10 */ /* 0x002fc8000ff9e0ff */
[----:B------:R-:W-:Y:S02]  /*5fb0*/  @!P3 IADD3.X R131, R129, UR42, RZ, P4, !PT ;  /* 0x0000002a8183bc10 */ /* 0x000fe4000a7fe4ff */
[----:B---3--:R-:W-:-:S05]  /*5fc0*/  @!P3 PRMT R122, R18, 0x8880, RZ ;  /* 0x00008880127ab816 */ /* 0x008fca00000000ff */
[----:B------:R-:W-:-:S04]  /*5fd0*/  @!P3 IMAD R23, R122, R19, RZ ;  /* 0x000000137a17b224 */ /* 0x000fc800078e02ff */
[----:B------:R-:W-:-:S05]  /*5fe0*/  @!P3 IMAD R123, R123, R22, R23 ;  /* 0x000000167b7bb224 */ /* 0x000fca00078e0217 */
[----:B------:R-:W-:Y:S01]  /*5ff0*/  @!P3 STG.E.U8 desc[UR48][R130.64+0x11], R123 ;  /* 0x0000117b8200b986 */ /* 0x000fe2000c101130 */
[----:B------:R-:W-:-:S13]  /*6000*/  ISETP.LT.OR P3, PT, R0, 0x19, !P2 ;  /* 0x000000190000780c */ /* 0x000fda0005761670 */
[----:B------:R-:W3:Y:S01]  /*6010*/  @!P3 LDG.E.U8 R18, desc[UR48][R20.64+0x18] ;  /* 0x000018301412b981 */ /* 0x000ee2000c1e1100 */
[----:B--2---:R-:W-:Y:S01]  /*6020*/  @!P3 IMAD.MOV.U32 R121, RZ, RZ, R129 ;  /* 0x000000ffff79b224 */ /* 0x004fe200078e0081 */
[----:B---3--:R-:W-:-:S05]  /*6030*/  @!P3 PRMT R120, R18, 0x8880, RZ ;  /* 0x000088801278b816 */ /* 0x008fca00000000ff */
        /* <DEDUP_REMOVED lines=36> */
[----:B------:R-:W-:Y:S02]  /*6280*/  ISETP.LT.OR P0, PT, R0, 0x21, !P6 ;  /* 0x000000210000780c */ /* 0x000fe40007701670 */
        /* <DEDUP_REMOVED lines=19> */
[----:B-1----:R-:W-:-:S05]  /*63c0*/  @!P0 IMAD R125, R116, R22, R23 ;  /* 0x00000016747d8224 */ /* 0x002fca00078e0217 */
[----:B------:R1:W-:Y:S01]  /*63d0*/  @!P0 STG.E.U8 desc[UR48][R14.64+0x28], R125 ;  /* 0x0000287d0e008986 */ /* 0x0003e2000c101130 */
[----:B------:R-:W-:-:S13]  /*63e0*/  ISETP.LT.OR P0, PT, R0, 0x2a, !P5 ;  /* 0x0000002a0000780c */ /* 0x000fda0006f01670 */
[----:B------:R-:W2:Y:S01]  /*63f0*/  @!P0 LDG.E.U8 R18, desc[UR48][R12.64+0x29] ;  /* 0x000029300c128981 */ /* 0x000ea2000c1e1100 */
[----:B------:R-:W-:Y:S02]  /*6400*/  ISETP.LT.OR P4, PT, R0, 0x29, !P6 ;  /* 0x000000290000780c */ /* 0x000fe40007781670 */
[----:B--2---:R-:W-:-:S05]  /*6410*/  @!P0 PRMT R112, R18, 0x8880, RZ ;  /* 0x0000888012708816 */ /* 0x004fca00000000ff */
[----:B------:R-:W-:-:S04]  /*6420*/  @!P0 IMAD R23, R112, R19, RZ ;  /* 0x0000001370178224 */ /* 0x000fc800078e02ff */
[----:B------:R-:W-:-:S05]  /*6430*/  @!P0 IMAD R117, R117, R22, R23 ;  /* 0x0000001675758224 */ /* 0x000fca00078e0217 */
[----:B------:R2:W-:Y:S04]  /*6440*/  @!P0 STG.E.U8 desc[UR48][R14.64+0x29], R117 ;  /* 0x000029750e008986 */ /* 0x0005e8000c101130 */
[----:B------:R-:W3:Y:S01]  /*6450*/  @!P4 LDG.E.U8 R18, desc[UR48][R10.64+0x28] ;  /* 0x000028300a12c981 */ /* 0x000ee2000c1e1100 */
[----:B------:R-:W-:-:S04]  /*6460*/  @!P4 IADD3 R120, P3, R14, UR43, RZ ;  /* 0x0000002b0e78cc10 */ /* 0x000fc8000ff7e0ff */
[----:B------:R-:W-:Y:S02]  /*6470*/  @!P4 IADD3.X R121, R15, UR42, RZ, P3, !PT ;  /* 0x0000002a0f79cc10 */ /* 0x000fe40009ffe4ff */
[----:B------:R-:W-:Y:S02]  /*6480*/  ISETP.LT.OR P3, PT, R0, 0x2a, !P6 ;  /* 0x0000002a0000780c */ /* 0x000fe40007761670 */
[----:B---3--:R-:W-:-:S05]  /*6490*/  @!P4 PRMT R114, R18, 0x8880, RZ ;  /* 0x000088801272c816 */ /* 0x008fca00000000ff */
[----:B------:R-:W-:-:S04]  /*64a0*/  @!P4 IMAD R23, R114, R19, RZ ;  /* 0x000000137217c224 */ /* 0x000fc800078e02ff */
[----:B-1----:R-:W-:-:S05]  /*64b0*/  @!P4 IMAD R125, R118, R22, R23 ;  /* 0x00000016767dc224 */ /* 0x002fca00078e0217 */
[----:B------:R-:W-:Y:S04]  /*64c0*/  @!P4 STG.E.U8 desc[UR48][R120.64+0x28], R125 ;  /* 0x0000287d7800c986 */ /* 0x000fe8000c101130 */
[----:B------:R-:W3:Y:S01]  /*64d0*/  @!P3 LDG.E.U8 R18, desc[UR48][R10.64+0x29] ;  /* 0x000029300a12b981 */ /* 0x000ee2000c1e1100 */
[----:B------:R-:W-:-:S04]  /*64e0*/  @!P3 IADD3 R122, P2, R14, UR43, RZ ;  /* 0x0000002b0e7abc10 */ /* 0x000fc8000ff5e0ff */
[----:B------:R-:W-:Y:S02]  /*64f0*/  @!P3 IADD3.X R123, R15, UR42, RZ, P2, !PT ;  /* 0x0000002a0f7bbc10 */ /* 0x000fe400097fe4ff */
[----:B------:R-:W-:-:S13]  /*6500*/  ISETP.LT.OR P2, PT, R0, 0x31, !P6 ;  /* 0x000000310000780c */ /* 0x000fda0007741670 */
[----:B------:R-:W-:-:S04]  /*6510*/  @!P2 IADD3 R112, P0, R14, UR43, RZ ;  /* 0x0000002b0e70ac10 */ /* 0x000fc8000ff1e0ff */
[----:B------:R-:W-:Y:S02]  /*6520*/  @!P2 IADD3.X R113, R15, UR42, RZ, P0, !PT ;  /* 0x0000002a0f71ac10 */ /* 0x000fe400087fe4ff */
[----:B------:R-:W-:-:S13]  /*6530*/  ISETP.LT.OR P0, PT, R0, 0x32, !P6 ;  /* 0x000000320000780c */ /* 0x000fda0007701670 */
[----:B------:R-:W-:-:S04]  /*6540*/  @!P0 IADD3 R114, P4, R14, UR43, RZ ;  /* 0x0000002b0e728c10 */ /* 0x000fc8000ff9e0ff */
[----:B------:R-:W-:Y:S02]  /*6550*/  @!P0 IADD3.X R115, R15, UR42, RZ, P4, !PT ;  /* 0x0000002a0f738c10 */ /* 0x000fe4000a7fe4ff */
[----:B------:R-:W-:Y:S02]  /*6560*/  ISETP.NE.AND P0, PT, R148, RZ, PT ;  /* 0x000000ff9400720c */ /* 0x000fe40003f05270 */
[----:B---3--:R-:W-:-:S05]  /*6570*/  @!P3 PRMT R116, R18, 0x8880, RZ ;  /* 0x000088801274b816 */ /* 0x008fca00000000ff */
[----:B------:R-:W-:-:S04]  /*6580*/  @!P3 IMAD R23, R116, R19, RZ ;  /* 0x000000137417b224 */ /* 0x000fc800078e02ff */
[----:B------:R-:W-:-:S05]  /*6590*/  @!P3 IMAD R119, R119, R22, R23 ;  /* 0x000000167777b224 */ /* 0x000fca00078e0217 */
[----:B------:R1:W-:Y:S01]  /*65a0*/  @!P3 STG.E.U8 desc[UR48][R122.64+0x29], R119 ;  /* 0x000029777a00b986 */ /* 0x0003e2000c101130 */
[----:B------:R-:W-:-:S13]  /*65b0*/  ISETP.LT.OR P3, PT, R0, 0x21, !P0 ;  /* 0x000000210000780c */ /* 0x000fda0004761670 */
[----:B------:R-:W3:Y:S02]  /*65c0*/  @!P3 LDG.E.U8 R18, desc[UR48][R176.64+0x20] ;  /* 0x00002030b012b981 */ /* 0x000ee4000c1e1100 */
[----:B---3--:R-:W-:-:S05]  /*65d0*/  @!P3 PRMT R116, R18, 0x8880, RZ ;  /* 0x000088801274b816 */ /* 0x008fca00000000ff */
[----:B------:R-:W-:-:S04]  /*65e0*/  @!P3 IMAD R23, R116, R19, RZ ;  /* 0x000000137417b224 */ /* 0x000fc800078e02ff */
[----:B--2---:R-:W-:-:S05]  /*65f0*/  @!P3 IMAD R117, R104, R22, R23 ;  /* 0x000000166875b224 */ /* 0x004fca00078e0217 */
[----:B------:R2:W-:Y:S01]  /*6600*/  @!P3 STG.E.U8 desc[UR48][R168.64+0x20], R117 ;  /* 0x00002075a800b986 */ /* 0x0005e2000c101130 */
[----:B------:R-:W-:-:S13]  /*6610*/  ISETP.LT.OR P3, PT, R0, 0x22, !P0 ;  /* 0x000000220000780c */ /* 0x000fda0004761670 */
[----:B------:R-:W3:Y:S01]  /*6620*/  @!P3 LDG.E.U8 R18, desc[UR48][R176.64+0x21] ;  /* 0x00002130b012b981 */ /* 0x000ee2000c1e1100 */
[----:B------:R-:W-:Y:S02]  /*6630*/  ISETP.NE.AND P2, PT, R142, RZ, PT ;  /* 0x000000ff8e00720c */ /* 0x000fe40003f45270 */
[----:B---3--:R-:W-:-:S05]  /*6640*/  @!P3 PRMT R104, R18, 0x8880, RZ ;  /* 0x000088801268b816 */ /* 0x008fca00000000ff */
[----:B------:R-:W-:-:S04]  /*6650*/  @!P3 IMAD R23, R104, R19, RZ ;  /* 0x000000136817b224 */ /* 0x000fc800078e02ff */
[----:B-1----:R-:W-:-:S05]  /*6660*/  @!P3 IMAD R119, R105, R22, R23 ;  /* 0x000000166977b224 */ /* 0x002fca00078e0217 */
[----:B------:R-:W-:Y:S01]  /*6670*/  @!P3 STG.E.U8 desc[UR48][R168.64+0x21], R119 ;  /* 0x00002177a800b986 */ /* 0x000fe2000c101130 */
[----:B------:R-:W-:-:S13]  /*6680*/  ISETP.LT.OR P3, PT, R0, 0x21, !P2 ;  /* 0x000000210000780c */ /* 0x000fda0005761670 */
[----:B------:R-:W3:Y:S01]  /*6690*/  @!P3 LDG.E.U8 R18, desc[UR48][R8.64+0x20] ;  /* 0x000020300812b981 */ /* 0x000ee2000c1e1100 */
[----:B------:R-:W-:-:S04]  /*66a0*/  @!P3 IADD3 R104, P4, R178, UR43, RZ ;  /* 0x0000002bb268bc10 */ /* 0x000fc8000ff9e0ff */
[----:B------:R-:W-:Y:S02]  /*66b0*/  @!P3 IADD3.X R105, R179, UR42, RZ, P4, !PT ;  /* 0x0000002ab369bc10 */ /* 0x000fe4000a7fe4ff */
[----:B---3--:R-:W-:-:S05]  /*66c0*/  @!P3 PRMT R116, R18, 0x8880, RZ ;  /* 0x000088801274b816 */ /* 0x008fca00000000ff */
[----:B------:R-:W-:-:S04]  /*66d0*/  @!P3 IMAD R23, R116, R19, RZ ;  /* 0x000000137417b224 */ /* 0x000fc800078e02ff */
[----:B------:R-:W-:-:S05]  /*66e0*/  @!P3 IMAD R121, R106, R22, R23 ;  /* 0x000000166a79b224 */ /* 0x000fca00078e0217 */
[----:B------:R1:W-:Y:S01]  /*66f0*/  @!P3 STG.E.U8 desc[UR48][R104.64+0x20], R121 ;  /* 0x000020796800b986 */ /* 0x0003e2000c101130 */
[----:B------:R-:W-:-:S13]  /*6700*/  ISETP.LT.OR P3, PT, R0, 0x22, !P2 ;  /* 0x000000220000780c */ /* 0x000fda0005761670 */
[----:B------:R-:W3:Y:S01]  /*6710*/  @!P3 LDG.E.U8 R18, desc[UR48][R8.64+0x21] ;  /* 0x000021300812b981 */ /* 0x000ee2000c1e1100 */
[----:B------:R-:W-:-:S04]  /*6720*/  @!P3 IADD3 R116, P4, R178, UR43, RZ ;  /* 0x0000002bb274bc10 */ /* 0x000fc8000ff9e0ff */
[----:B--2---:R-:W-:Y:S02]  /*6730*/  @!P3 IADD3.X R117, R179, UR42, RZ, P4, !PT ;  /* 0x0000002ab375bc10 */ /* 0x004fe4000a7fe4ff */
[----:B---3--:R-:W-:-:S05]  /*6740*/  @!P3 PRMT R106, R18, 0x8880, RZ ;  /* 0x00008880126ab816 */ /* 0x008fca00000000ff */
[----:B------:R-:W-:-:S04]  /*6750*/  @!P3 IMAD R23, R106, R19, RZ ;  /* 0x000000136a17b224 */ /* 0x000fc800078e02ff */
[----:B------:R-:W-:-:S05]  /*6760*/  @!P3 IMAD R107, R107, R22, R23 ;  /* 0x000000166b6bb224 */ /* 0x000fca00078e0217 */
[----:B------:R2:W-:Y:S01]  /*6770*/  @!P3 STG.E.U8 desc[UR48][R116.64+0x21], R107 ;  /* 0x0000216b7400b986 */ /* 0x0005e2000c101130 */
[----:B------:R-:W-:-:S13]  /*6780*/  ISETP.LT.OR P3, PT, R0, 0x29, !P0 ;  /* 0x000000290000780c */ /* 0x000fda0004761670 */
[----:B------:R-:W1:Y:S02]  /*6790*/  @!P3 LDG.E.U8 R18, desc[UR48][R176.64+0x28] ;  /* 0x00002830b012b981 */ /* 0x000e64000c1e1100 */
[----:B-1----:R-:W-:-:S05]  /*67a0*/  @!P3 PRMT R104, R18, 0x8880, RZ ;  /* 0x000088801268b816 */ /* 0x002fca00000000ff */
[----:B------:R-:W-:-:S04]  /*67b0*/  @!P3 IMAD R23, R104, R19, RZ ;  /* 0x000000136817b224 */ /* 0x000fc800078e02ff */
[----:B------:R-:W-:-:S05]  /*67c0*/  @!P3 IMAD R119, R108, R22, R23 ;  /* 0x000000166c77b224 */ /* 0x000fca00078e0217 */
[----:B------:R-:W-:Y:S01]  /*67d0*/  @!P3 STG.E.U8 desc[UR48][R168.64+0x28], R119 ;  /* 0x00002877a800b986 */ /* 0x000fe2000c101130 */
[----:B------:R-:W-:-:S13]  /*67e0*/  ISETP.LT.OR P3, PT, R0, 0x2a, !P0 ;  /* 0x0000002a0000780c */ /* 0x000fda0004761670 */
[----:B------:R-:W3:Y:S02]  /*67f0*/  @!P3 LDG.E.U8 R18, desc[UR48][R176.64+0x29] ;  /* 0x00002930b012b981 */ /* 0x000ee4000c1e1100 */
[----:B---3--:R-:W-:-:S05]  /*6800*/  @!P3 PRMT R104, R18, 0x8880, RZ ;  /* 0x000088801268b816 */ /* 0x008fca00000000ff */
[----:B------:R-:W-:-:S04]  /*6810*/  @!P3 IMAD R23, R104, R19, RZ ;  /* 0x000000136817b224 */ /* 0x000fc800078e02ff */
[----:B------:R-:W-:-:S05]  /*6820*/  @!P3 IMAD R109, R109, R22, R23 ;  /* 0x000000166d6db224 */ /* 0x000fca00078e0217 */
[----:B------:R-:W-:Y:S01]  /*6830*/  @!P3 STG.E.U8 desc[UR48][R168.64+0x29], R109 ;  /* 0x0000296da800b986 */ /* 0x000fe2000c101130 */
[----:B------:R-:W-:-:S13]  /*6840*/  ISETP.LT.OR P3, PT, R0, 0x29, !P2 ;  /* 0x000000290000780c */ /* 0x000fda0005761670 */
[----:B------:R-:W3:Y:S01]  /*6850*/  @!P3 LDG.E.U8 R18, desc[UR48][R8.64+0x28] ;  /* 0x000028300812b981 */ /* 0x000ee2000c1e1100 */
[----:B------:R-:W-:-:S04]  /*6860*/  @!P3 IADD3 R104, P4, R178, UR43, RZ ;  /* 0x0000002bb268bc10 */ /* 0x000fc8000ff9e0ff */
[----:B------:R-:W-:Y:S02]  /*6870*/  @!P3 IADD3.X R105, R179, UR42, RZ, P4, !PT ;  /* 0x0000002ab369bc10 */ /* 0x000fe4000a7fe4ff */
[----:B---3--:R-:W-:-:S05]  /*6880*/  @!P3 PRMT R106, R18, 0x8880, RZ ;  /* 0x00008880126ab816 */ /* 0x008fca00000000ff */
[----:B------:R-:W-:-:S04]  /*6890*/  @!P3 IMAD R23, R106, R19, RZ ;  /* 0x000000136a17b224 */ /* 0x000fc800078e02ff */
[----:B--2---:R-:W-:-:S05]  /*68a0*/  @!P3 IMAD R117, R110, R22, R23 ;  /* 0x000000166e75b224 */ /* 0x004fca00078e0217 */
        /* <DEDUP_REMOVED lines=69> */
[----:B-1----:R-:W-:Y:S02]  /*6d00*/  @!P3 IADD3 R96, P4, R172, UR43, RZ ;  /* 0x0000002bac60bc10 */ /* 0x002fe4000ff9e0ff */
[----:B------:R-:W-:Y:S02]  /*6d10*/  P2R R110, PR, RZ, 0x4 ;  /* 0x00000004ff6e7803 */ /* 0x000fe40000000000 */
[----:B------:R-:W-:Y:S02]  /*6d20*/  @!P3 IADD3.X R97, R173, UR42, RZ, P4, !PT ;  /* 0x0000002aad61bc10 */ /* 0x000fe4000a7fe4ff */
[----:B------:R-:W-:Y:S02]  /*6d30*/  ISETP.GE.AND P2, PT, R3, 0x181, PT ;  /* 0x000001810300780c */ /* 0x000fe40003f46270 */
        /* <DEDUP_REMOVED lines=14> */
[----:B------:R-:W-:Y:S02]  /*6e20*/  ISETP.GE.AND P0, PT, R3, 0x189, PT ;  /* 0x000001890300780c */ /* 0x000fe40003f06270 */
[----:B--2---:R-:W-:-:S05]  /*6e30*/  @!P3 PRMT R88, R18, 0x8880, RZ ;  /* 0x000088801258b816 */ /* 0x004fca00000000ff */
[----:B------:R-:W-:Y:S02]  /*6e40*/  @!P3 IMAD R23, R88, R19, RZ ;  /* 0x000000135817b224 */ /* 0x000fe400078e02ff */
[----:B------:R-:W-:Y:S02]  /*6e50*/  @!P3 IMAD.MOV.U32 R88, RZ, RZ, R160 ;  /* 0x000000ffff58b224 */ /* 0x000fe400078e00a0 */
[----:B------:R-:W-:Y:S02]  /*6e60*/  @!P3 IMAD R103, R89, R22, R23 ;  /* 0x000000165967b224 */ /* 0x000fe400078e0217 */
        /* <DEDUP_REMOVED lines=101> */
[----:B------:R-:W-:-:S04]  /*74c0*/  ISETP.LT.OR P0, PT, R0, 0x42, !P6 ;  /* 0x000000420000780c */ /* 0x000fc80007701670 */
[----:B------:R-:W-:-:S09]  /*74d0*/  P2R R86, PR, RZ, 0x1 ;  /* 0x00000001ff567803 */ /* 0x000fd20000000000 */
        /* <DEDUP_REMOVED lines=85> */
[----:B------:R-:W-:Y:S02]  /*7a30*/  ISETP.GE.AND P4, PT, R3, 0x109, PT ;  /* 0x000001090300780c */ /* 0x000fe40003f86270 */
        /* <DEDUP_REMOVED lines=33> */
[----:B------:R-:W-:Y:S02]  /*7c50*/  ISETP.GE.AND P4, PT, R3, 0x109, PT ;  /* 0x000001090300780c */ /* 0x000fe40003f86270 */
[----:B--2---:R-:W-:-:S05]  /*7c60*/  @!P3 PRMT R68, R18, 0x8880, RZ ;  /* 0x000088801244b816 */ /* 0x004fca00000000ff */
[----:B------:R-:W-:-:S04]  /*7c70*/  @!P3 IMAD R23, R68, R19, RZ ;  /* 0x000000134417b224 */ /* 0x000fc800078e02ff */
[----:B------:R-:W-:-:S05]  /*7c80*/  @!P3 IMAD R73, R70, R22, R23 ;  /* 0x000000164649b224 */ /* 0x000fca00078e0217 */
[----:B------:R-:W-:Y:S01]  /*7c90*/  @!P3 STG.E.U8 desc[UR48][R66.64+0x38], R73 ;  /* 0x000038494200b986 */ /* 0x000fe2000c101130 */
[----:B------:R-:W-:-:S13]  /*7ca0*/  ISETP.LT.OR P3, PT, R0, 0x3a, !P4 ;  /* 0x0000003a0000780c */ /* 0x000fda0006761670 */
[----:B------:R-:W2:Y:S01]  /*7cb0*/  @!P3 LDG.E.U8 R18, desc[UR48][R6.64+0x39] ;  /* 0x000039300612b981 */ /* 0x000ea2000c1e1100 */
[----:B-1----:R-:W-:-:S04]  /*7cc0*/  @!P3 IADD3 R64, P4, R172, UR43, RZ ;  /* 0x0000002bac40bc10 */ /* 0x002fc8000ff9e0ff */
        /* <DEDUP_REMOVED lines=36> */
[----:B------:R-:W-:Y:S02]  /*7f10*/  ISETP.GE.AND P4, PT, R3, 0x181, PT ;  /* 0x000001810300780c */ /* 0x000fe40003f86270 */
        /* <DEDUP_REMOVED lines=48> */
[----:B------:R-:W-:-:S05]  /*8220*/  @!P3 IMAD R49, R49, R22, R23 ;  /* 0x000000163131b224 */ /* 0x000fca00078e0217 */
[----:B------:R-:W-:Y:S01]  /*8230*/  @!P3 STG.E.U8 desc[UR48][R14.64+0x41], R49 ;  /* 0x000041310e00b986 */ /* 0x000fe2000c101130 */
[----:B------:R-:W-:-:S13]  /*8240*/  ISETP.LT.OR P3, PT, R0, 0x49, !P6 ;  /* 0x000000490000780c */ /* 0x000fda0007761670 */
[----:B-1----:R-:W-:-:S04]  /*8250*/  @!P3 IADD3 R56, P4, R14, UR43, RZ ;  /* 0x0000002b0e38bc10 */ /* 0x002fc8000ff9e0ff */
[----:B------:R-:W-:Y:S02]  /*8260*/  @!P3 IADD3.X R57, R15, UR42, RZ, P4, !PT ;  /* 0x0000002a0f39bc10 */ /* 0x000fe4000a7fe4ff */
[----:B------:R-:W-:-:S13]  /*8270*/  ISETP.LT.OR P4, PT, R0, 0x41, !P6 ;  /* 0x000000410000780c */ /* 0x000fda0007781670 */
[----:B------:R-:W3:Y:S01]  /*8280*/  @!P4 LDG.E.U8 R18, desc[UR48][R10.64+0x40] ;  /* 0x000040300a12c981 */ /* 0x000ee2000c1e1100 */
[----:B------:R-:W-:Y:S02]  /*8290*/  ISETP.LT.OR P6, PT, R0, 0x4a, !P6 ;  /* 0x0000004a0000780c */ /* 0x000fe400077c1670 */
[----:B---3--:R-:W-:-:S05]  /*82a0*/  @!P4 PRMT R48, R18, 0x8880, RZ ;  /* 0x000088801230c816 */ /* 0x008fca00000000ff */
[----:B------:R-:W-:-:S04]  /*82b0*/  @!P4 IMAD R23, R48, R19, RZ ;  /* 0x000000133017c224 */ /* 0x000fc800078e02ff */
[----:B------:R-:W-:-:S05]  /*82c0*/  @!P4 IMAD R61, R50, R22, R23 ;  /* 0x00000016323dc224 */ /* 0x000fca00078e0217 */
[----:B------:R1:W-:Y:S01]  /*82d0*/  @!P4 STG.E.U8 desc[UR48][R80.64+0x40], R61 ;  /* 0x0000403d5000c986 */ /* 0x0003e2000c101130 */
[----:B------:R-:W-:-:S04]  /*82e0*/  @!P6 IADD3 R58, P4, R14, UR43, RZ ;  /* 0x0000002b0e3aec10 */ /* 0x000fc8000ff9e0ff */
[----:B--2---:R-:W-:Y:S02]  /*82f0*/  @!P6 IADD3.X R59, R15, UR42, RZ, P4, !PT ;  /* 0x0000002a0f3bec10 */ /* 0x004fe4000a7fe4ff */
[----:B------:R-:W-:-:S13]  /*8300*/  ISETP.NE.AND P4, PT, R86, RZ, PT ;  /* 0x000000ff5600720c */ /* 0x000fda0003f85270 */
[----:B------:R-:W2:Y:S02]  /*8310*/  @!P4 LDG.E.U8 R18, desc[UR48][R10.64+0x41] ;  /* 0x000041300a12c981 */ /* 0x000ea4000c1e1100 */
[----:B--2---:R-:W-:-:S05]  /*8320*/  @!P4 PRMT R48, R18, 0x8880, RZ ;  /* 0x000088801230c816 */ /* 0x004fca00000000ff */
[----:B------:R-:W-:-:S04]  /*8330*/  @!P4 IMAD R23, R48, R19, RZ ;  /* 0x000000133017c224 */ /* 0x000fc800078e02ff */
[----:B------:R-:W-:-:S05]  /*8340*/  @!P4 IMAD R51, R51, R22, R23 ;  /* 0x000000163333c224 */ /* 0x000fca00078e0217 */
[----:B------:R2:W-:Y:S01]  /*8350*/  @!P4 STG.E.U8 desc[UR48][R82.64+0x41], R51 ;  /* 0x000041335200c986 */ /* 0x0005e2000c101130 */
[----:B------:R-:W-:-:S13]  /*8360*/  ISETP.LT.OR P4, PT, R0, 0x49, !P5 ;  /* 0x000000490000780c */ /* 0x000fda0006f81670 */
[----:B------:R-:W3:Y:S01]  /*8370*/  @!P4 LDG.E.U8 R18, desc[UR48][R12.64+0x48] ;  /* 0x000048300c12c981 */ /* 0x000ee2000c1e1100 */
[----:B------:R-:W-:Y:S02]  /*8380*/  ISETP.LT.OR P5, PT, R0, 0x4a, !P5 ;  /* 0x0000004a0000780c */ /* 0x000fe40006fa1670 */
[----:B---3--:R-:W-:-:S05]  /*8390*/  @!P4 PRMT R48, R18, 0x8880, RZ ;  /* 0x000088801230c816 */ /* 0x008fca00000000ff */
[----:B------:R-:W-:-:S04]  /*83a0*/  @!P4 IMAD R23, R48, R19, RZ ;  /* 0x000000133017c224 */ /* 0x000fc800078e02ff */
[----:B-1----:R-:W-:-:S05]  /*83b0*/  @!P4 IMAD R61, R52, R22, R23 ;  /* 0x00000016343dc224 */ /* 0x002fca00078e0217 */
[----:B------:R-:W-:Y:S04]  /*83c0*/  @!P4 STG.E.U8 desc[UR48][R14.64+0x48], R61 ;  /* 0x0000483d0e00c986 */ /* 0x000fe8000c101130 */
[----:B------:R-:W3:Y:S02]  /*83d0*/  @!P5 LDG.E.U8 R18, desc[UR48][R12.64+0x49] ;  /* 0x000049300c12d981 */ /* 0x000ee4000c1e1100 */
[----:B---3--:R-:W-:-:S05]  /*83e0*/  @!P5 PRMT R48, R18, 0x8880, RZ ;  /* 0x000088801230d816 */ /* 0x008fca00000000ff */
[----:B------:R-:W-:-:S04]  /*83f0*/  @!P5 IMAD R23, R48, R19, RZ ;  /* 0x000000133017d224 */ /* 0x000fc800078e02ff */
[----:B------:R-:W-:-:S05]  /*8400*/  @!P5 IMAD R53, R53, R22, R23 ;  /* 0x000000163535d224 */ /* 0x000fca00078e0217 */
[----:B------:R1:W-:Y:S04]  /*8410*/  @!P5 STG.E.U8 desc[UR48][R14.64+0x49], R53 ;  /* 0x000049350e00d986 */ /* 0x0003e8000c101130 */
[----:B------:R-:W0:Y:S01]  /*8420*/  @!P3 LDG.E.U8 R18, desc[UR48][R10.64+0x48] ;  /* 0x000048300a12b981 */ /* 0x000e22000c1e1100 */
[----:B------:R-:W-:Y:S02]  /*8430*/  ISETP.LT.OR P4, PT, R0, 0x41, !P2 ;  /* 0x000000410000780c */ /* 0x000fe40005781670 */
[----:B0-----:R-:W-:-:S05]  /*8440*/  @!P3 PRMT R12, R18, 0x8880, RZ ;  /* 0x00008880120cb816 */ /* 0x001fca00000000ff */
[----:B------:R-:W-:-:S04]  /*8450*/  @!P3 IMAD R23, R12, R19, RZ ;  /* 0x000000130c17b224 */ /* 0x000fc800078e02ff */
[----:B--2---:R-:W-:-:S05]  /*8460*/  @!P3 IMAD R51, R54, R22, R23 ;  /* 0x000000163633b224 */ /* 0x004fca00078e0217 */
[----:B------:R-:W-:Y:S04]  /*8470*/  @!P3 STG.E.U8 desc[UR48][R56.64+0x48], R51 ;  /* 0x000048333800b986 */ /* 0x000fe8000c101130 */
[----:B------:R-:W1:Y:S01]  /*8480*/  @!P6 LDG.E.U8 R18, desc[UR48][R10.64+0x49] ;  /* 0x000049300a12e981 */ /* 0x000e62000c1e1100 */
[----:B------:R-:W-:Y:S02]  /*8490*/  ISETP.LT.OR P3, PT, R0, 0x42, !P2 ;  /* 0x000000420000780c */ /* 0x000fe40005761670 */
[----:B------:R-:W-:-:S04]  /*84a0*/  @!P4 IADD3 R48, P5, R178, UR43, RZ ;  /* 0x0000002bb230cc10 */ /* 0x000fc8000ffbe0ff */
[----:B------:R-:W-:-:S07]  /*84b0*/  @!P4 IADD3.X R49, R179, UR42, RZ, P5, !PT ;  /* 0x0000002ab331cc10 */ /* 0x000fce000affe4ff */
[----:B------:R-:W-:-:S04]  /*84c0*/  @!P3 IADD3 R12, P5, R178, UR43, RZ ;  /* 0x0000002bb20cbc10 */ /* 0x000fc8000ffbe0ff */
[----:B------:R-:W-:Y:S02]  /*84d0*/  @!P3 IADD3.X R13, R179, UR42, RZ, P5, !PT ;  /* 0x0000002ab30dbc10 */ /* 0x000fe4000affe4ff */
[----:B------:R-:W-:Y:S02]  /*84e0*/  ISETP.LT.OR P5, PT, R0, 0x41, !P0 ;  /* 0x000000410000780c */ /* 0x000fe400047a1670 */
[----:B-1----:R-:W-:-:S05]  /*84f0*/  @!P6 PRMT R14, R18, 0x8880, RZ ;  /* 0x00008880120ee816 */ /* 0x002fca00000000ff */
        /* <DEDUP_REMOVED lines=17> */
[----:B0-----:R-:W-:-:S05]  /*8610*/  @!P4 IMAD R11, R42, R22, R23 ;  /* 0x000000162a0bc224 */ /* 0x001fca00078e0217 */
[----:B------:R0:W-:Y:S04]  /*8620*/  @!P4 STG.E.U8 desc[UR48][R48.64+0x40], R11 ;  /* 0x0000400b3000c986 */ /* 0x0001e8000c101130 */
        /* <DEDUP_REMOVED lines=10> */
[----:B0-----:R-:W-:-:S05]  /*86d0*/  @!P3 IMAD R11, R44, R22, R23 ;  /* 0x000000162c0bb224 */ /* 0x001fca00078e0217 */
[----:B------:R0:W-:Y:S04]  /*86e0*/  @!P3 STG.E.U8 desc[UR48][R168.64+0x48], R11 ;  /* 0x0000480ba800b986 */ /* 0x0001e8000c101130 */
[----:B------:R-:W2:Y:S01]  /*86f0*/  @!P0 LDG.E.U8 R18, desc[UR48][R176.64+0x49] ;  /* 0x00004930b0128981 */ /* 0x000ea2000c1e1100 */
[----:B------:R-:W-:Y:S02]  /*8700*/  ISETP.LT.OR P3, PT, R0, 0x49, !P2 ;  /* 0x000000490000780c */ /* 0x000fe40005761670 */
[----:B--2---:R-:W-:-:S05]  /*8710*/  @!P0 PRMT R10, R18, 0x8880, RZ ;  /* 0x00008880120a8816 */ /* 0x004fca00000000ff */
[----:B------:R-:W-:-:S04]  /*8720*/  @!P0 IMAD R23, R10, R19, RZ ;  /* 0x000000130a178224 */ /* 0x000fc800078e02ff */
[----:B------:R-:W-:-:S05]  /*8730*/  @!P0 IMAD R45, R45, R22, R23 ;  /* 0x000000162d2d8224 */ /* 0x000fca00078e0217 */
[----:B------:R-:W-:Y:S04]  /*8740*/  @!P0 STG.E.U8 desc[UR48][R168.64+0x49], R45 ;  /* 0x0000492da8008986 */ /* 0x000fe8000c101130 */
[----:B------:R-:W2:Y:S01]  /*8750*/  @!P3 LDG.E.U8 R18, desc[UR48][R8.64+0x48] ;  /* 0x000048300812b981 */ /* 0x000ea2000c1e1100 */
[----:B------:R-:W-:Y:S02]  /*8760*/  ISETP.LT.OR P2, PT, R0, 0x4a, !P2 ;  /* 0x0000004a0000780c */ /* 0x000fe40005741670 */
[----:B------:R-:W-:-:S04]  /*8770*/  @!P3 IADD3 R10, P0, R178, UR43, RZ ;  /* 0x0000002bb20abc10 */ /* 0x000fc8000ff1e0ff */
[----:B0-----:R-:W-:Y:S02]  /*8780*/  @!P3 IADD3.X R11, R179, UR42, RZ, P0, !PT ;  /* 0x0000002ab30bbc10 */ /* 0x001fe400087fe4ff */
        /* <DEDUP_REMOVED lines=11> */
[----:B------:R-:W-:Y:S04]  /*8840*/  @!P2 STG.E.U8 desc[UR48][R12.64+0x49], R47 ;  /* 0x0000492f0c00a986 */ /* 0x000fe8000c101130 */
[----:B------:R-:W2:Y:S01]  /*8850*/  @!P0 LDG.E.U8 R18, desc[UR48][R170.64+0x40] ;  /* 0x00004030aa128981 */ /* 0x000ea2000c1e1100 */
[----:B------:R-:W-:Y:S01]  /*8860*/  ISETP.LT.OR P3, PT, R0, 0x42, !P1 ;  /* 0x000000420000780c */ /* 0x000fe20004f61670 */
[----:B------:R-:W-:Y:S01]  /*8870*/  @!P0 IMAD.MOV.U32 R9, RZ, RZ, R173 ;  /* 0x000000ffff098224 */ /* 0x000fe200078e00ad */
[----:B--2---:R-:W-:-:S05]  /*8880*/  @!P0 PRMT R8, R18, 0x8880, RZ ;  /* 0x0000888012088816 */ /* 0x004fca00000000ff */
[----:B------:R-:W-:Y:S02]  /*8890*/  @!P0 IMAD R23, R8, R19, RZ ;  /* 0x0000001308178224 */ /* 0x000fe400078e02ff */
[----:B------:R-:W-:Y:S02]  /*88a0*/  @!P0 IMAD.MOV.U32 R8, RZ, RZ, R172 ;  /* 0x000000ffff088224 */ /* 0x000fe400078e00ac */
[----:B0-----:R-:W-:-:S05]  /*88b0*/  @!P0 IMAD R11, R32, R22, R23 ;  /* 0x00000016200b8224 */ /* 0x001fca00078e0217 */
[----:B------:R0:W-:Y:S04]  /*88c0*/  @!P0 STG.E.U8 desc[UR48][R8.64+0x40], R11 ;  /* 0x0000400b08008986 */ /* 0x0001e8000c101130 */
[----:B------:R-:W2:Y:S01]  /*88d0*/  @!P3 LDG.E.U8 R18, desc[UR48][R170.64+0x41] ;  /* 0x00004130aa12b981 */ /* 0x000ea2000c1e1100 */
[----:B------:R-:W-:-:S04]  /*88e0*/  ISETP.GE.AND P6, PT, R3, 0x109, PT ;  /* 0x000001090300780c */ /* 0x000fc80003fc6270 */
[----:B------:R-:W-:Y:S01]  /*88f0*/  ISETP.LT.OR P2, PT, R0, 0x41, !P6 ;  /* 0x000000410000780c */ /* 0x000fe20007741670 */
[----:B0-----:R-:W-:Y:S02]  /*8900*/  @!P3 IMAD.MOV.U32 R8, RZ, RZ, R172 ;  /* 0x000000ffff08b224 */ /* 0x001fe400078e00ac */
        /* <DEDUP_REMOVED lines=14> */
[----:B------:R-:W-:Y:S02]  /*89f0*/  ISETP.LT.OR P2, PT, R0, 0x49, !P1 ;  /* 0x000000490000780c */ /* 0x000fe40004f41670 */
[----:B0-----:R-:W-:-:S04]  /*8a00*/  @!P0 IADD3 R8, P3, R172, UR43, RZ ;  /* 0x0000002bac088c10 */ /* 0x001fc8000ff7e0ff */
[----:B------:R-:W-:Y:S02]  /*8a10*/  @!P0 IADD3.X R9, R173, UR42, RZ, P3, !PT ;  /* 0x0000002aad098c10 */ /* 0x000fe40009ffe4ff */
[----:B--2---:R-:W-:-:S05]  /*8a20*/  @!P0 PRMT R12, R18, 0x8880, RZ ;  /* 0x00008880120c8816 */ /* 0x004fca00000000ff */
[----:B------:R-:W-:-:S04]  /*8a30*/  @!P0 IMAD R23, R12, R19, RZ ;  /* 0x000000130c178224 */ /* 0x000fc800078e02ff */
[----:B------:R-:W-:-:S05]  /*8a40*/  @!P0 IMAD R35, R35, R22, R23 ;  /* 0x0000001623238224 */ /* 0x000fca00078e0217 */
[----:B------:R0:W-:Y:S04]  /*8a50*/  @!P0 STG.E.U8 desc[UR48][R8.64+0x41], R35 ;  /* 0x0000412308008986 */ /* 0x0001e8000c101130 */
[----:B------:R-:W2:Y:S01]  /*8a60*/  @!P2 LDG.E.U8 R18, desc[UR48][R170.64+0x48] ;  /* 0x00004830aa12a981 */ /* 0x000ea2000c1e1100 */
        /* <DEDUP_REMOVED lines=23> */
[----:B------:R-:W2:Y:S01]  /*8be0*/  @!P0 LDG.E.U8 R18, desc[UR48][R6.64+0x49] ;  /* 0x0000493006128981 */ /* 0x000ea2000c1e1100 */
[----:B------:R-:W-:-:S04]  /*8bf0*/  ISETP.GE.AND P5, PT, R3, 0x181, PT ;  /* 0x000001810300780c */ /* 0x000fc80003fa6270 */
[----:B------:R-:W-:Y:S02]  /*8c00*/  ISETP.LT.OR P1, PT, R0, 0x41, !P5 ;  /* 0x000000410000780c */ /* 0x000fe40006f21670 */
[----:B0-----:R-:W-:-:S04]  /*8c10*/  @!P0 IADD3 R8, P2, R172, UR43, RZ ;  /* 0x0000002bac088c10 */ /* 0x001fc8000ff5e0ff */
        /* <DEDUP_REMOVED lines=11> */
[----:B-1----:R-:W-:-:S05]  /*8cd0*/  @!P1 IMAD R11, R24, R22, R23 ;  /* 0x00000016180b9224 */ /* 0x002fca00078e0217 */
[----:B------:R0:W-:Y:S04]  /*8ce0*/  @!P1 STG.E.U8 desc[UR48][R6.64+0x40], R11 ;  /* 0x0000400b06009986 */ /* 0x0001e8000c101130 */
[----:B------:R-:W2:Y:S01]  /*8cf0*/  @!P0 LDG.E.U8 R18, desc[UR48][R20.64+0x41] ;  /* 0x0000413014128981 */ /* 0x000ea2000c1e1100 */
[----:B------:R-:W-:-:S04]  /*8d00*/  ISETP.GE.AND P6, PT, R3, 0x189, PT ;  /* 0x000001890300780c */ /* 0x000fc80003fc6270 */
[----:B------:R-:W-:Y:S01]  /*8d10*/  ISETP.LT.OR P1, PT, R0, 0x41, !P6 ;  /* 0x000000410000780c */ /* 0x000fe20007721670 */
[----:B0-----:R-:W-:Y:S02]  /*8d20*/  @!P0 IMAD.MOV.U32 R6, RZ, RZ, R160 ;  /* 0x000000ffff068224 */ /* 0x001fe400078e00a0 */
[----:B------:R-:W-:Y:S01]  /*8d30*/  @!P0 IMAD.MOV.U32 R7, RZ, RZ, R129 ;  /* 0x000000ffff078224 */ /* 0x000fe200078e0081 */
[----:B--2---:R-:W-:-:S05]  /*8d40*/  @!P0 PRMT R3, R18, 0x8880, RZ ;  /* 0x0000888012038816 */ /* 0x004fca00000000ff */
[----:B------:R-:W-:-:S04]  /*8d50*/  @!P0 IMAD.MOV.U32 R8, RZ, RZ, R3 ;  /* 0x000000ffff088224 */ /* 0x000fc800078e0003 */
        /* <DEDUP_REMOVED lines=43> */
[----:B------:R-:W2:Y:S02]  /*9010*/  @!P0 LDG.E.U8 R18, desc[UR48][R4.64+0x49] ;  /* 0x0000493004128981 */ /* 0x000ea4000c1e1100 */
[----:B--2---:R-:W-:-:S05]  /*9020*/  @!P0 PRMT R0, R18, 0x8880, RZ ;  /* 0x0000888012008816 */ /* 0x004fca00000000ff */
[----:B------:R-:W-:-:S04]  /*9030*/  @!P0 IMAD R23, R0, R19, RZ ;  /* 0x0000001300178224 */ /* 0x000fc800078e02ff */
[----:B------:R-:W-:Y:S01]  /*9040*/  IMAD R23, R31, R22, R23 ;  /* 0x000000161f177224 */ /* 0x000fe200078e0217 */
[----:B0-----:R-:W-:Y:S06]  /*9050*/  @P0 BRA `(.L_x_62) ;  /* 0x0000002800e40947 */ /* 0x001fec0003800000 */
[----:B------:R-:W-:-:S04]  /*9060*/  IADD3 R160, P0, R160, UR43, RZ ;  /* 0x0000002ba0a07c10 */ /* 0x000fc8000ff1e0ff */
[----:B------:R-:W-:-:S05]  /*9070*/  IADD3.X R161, R129, UR42, RZ, P0, !PT ;  /* 0x0000002a81a17c10 */ /* 0x000fca00087fe4ff */
[----:B------:R0:W-:Y:S01]  /*9080*/  STG.E.U8 desc[UR48][R160.64+0x49], R23 ;  /* 0x00004917a0007986 */ /* 0x0001e2000c101130 */
[----:B------:R-:W-:Y:S05]  /*9090*/  BRA `(.L_x_62) ;  /* 0x0000002800d47947 */ /* 0x000fea0003800000 */
.L_x_29:
[C---:B------:R-:W-:Y:S01]  /*90a0*/  ISETP.GE.AND P6, PT, R3.reuse, 0x1, PT ;  /* 0x000000010300780c */ /* 0x040fe20003fc6270 */
[----:B------:R-:W-:Y:S01]  /*90b0*/  ULDC.64 UR4, c[0x0][0x5c0] ;  /* 0x0001700000047ab9 */ /* 0x000fe20000000a00 */
[----:B------:R-:W-:Y:S02]  /*90c0*/  ISETP.GE.AND P5, PT, R3, 0x9, PT ;  /* 0x000000090300780c */ /* 0x000fe40003fa6270 */
[C---:B------:R-:W-:Y:S02]  /*90d0*/  ISETP.LT.OR P1, PT, R0.reuse, 0x1, !P6 ;  /* 0x000000010000780c */ /* 0x040fe40007721670 */
[----:B------:R-:W-:Y:S02]  /*90e0*/  ISETP.LT.OR P2, PT, R0, 0x2, !P6 ;  /* 0x000000020000780c */ /* 0x000fe40007741670 */
[----:B------:R-:W-:Y:S01]  /*90f0*/  IADD3 R4, P3, R14, UR4, RZ ;  /* 0x000000040e047c10 */ /* 0x000fe2000ff7e0ff */
[----:B------:R-:W-:Y:S01]  /*9100*/  UIMAD UR4, UR11, 0x78, URZ ;  /* 0x000000780b0478a4 */ /* 0x000fe2000f8e023f */
[----:B------:R-:W-:-:S02]  /*9110*/  ISETP.LT.OR P0, PT, R0, 0x1, !P5 ;  /* 0x000000010000780c */ /* 0x000fc40006f01670 */
[----:B------:R-:W-:Y:S02]  /*9120*/  IADD3.X R5, R188, UR5, RZ, P3, !PT ;  /* 0x00000005bc057c10 */ /* 0x000fe40009ffe4ff */
[----:B------:R-:W-:Y:S02]  /*9130*/  ISETP.LT.OR P4, PT, R0, 0x2, !P5 ;  /* 0x000000020000780c */ /* 0x000fe40006f81670 */
[----:B------:R-:W-:Y:S01]  /*9140*/  IADD3 R6, P3, R4, UR43, RZ ;  /* 0x0000002b04067c10 */ /* 0x000fe2000ff7e0ff */
[-C--:B------:R-:W-:Y:S02]  /*9150*/  @!P1 IMAD R9, R176, R22.reuse, RZ ;  /* 0x00000016b0099224 */ /* 0x080fe400078e02ff */
[-C--:B------:R-:W-:Y:S01]  /*9160*/  @!P2 IMAD R177, R177, R22.reuse, RZ ;  /* 0x00000016b1b1a224 */ /* 0x080fe200078e02ff */
[----:B------:R-:W-:Y:S02]  /*9170*/  IADD3.X R7, R5, UR42, RZ, P3, !PT ;  /* 0x0000002a05077c10 */ /* 0x000fe40009ffe4ff */
[----:B------:R0:W-:Y:S01]  /*9180*/  @!P1 STG.E.U8 desc[UR48][R4.64], R9 ;  /* 0x0000000904009986 */ /* 0x0001e2000c101130 */
[----:B------:R-:W-:Y:S01]  /*9190*/  ISETP.LT.OR P1, PT, R0, 0x9, !P6 ;  /* 0x000000090000780c */ /* 0x000fe20007721670 */
[-C--:B------:R-:W-:Y:S01]  /*91a0*/  @!P0 IMAD R11, R178, R22.reuse, RZ ;  /* 0x00000016b20b8224 */ /* 0x080fe200078e02ff */
[C---:B------:R-:W-:Y:S01]  /*91b0*/  ISETP.LT.OR P3, PT, R0.reuse, 0x9, !P5 ;  /* 0x000000090000780c */ /* 0x040fe20006f61670 */
[----:B------:R-:W-:Y:S01]  /*91c0*/  @!P2 STG.E.U8 desc[UR48][R4.64+0x1], R177 ;  /* 0x000001b10400a986 */ /* 0x000fe2000c101130 */
[C---:B------:R-:W-:Y:S01]  /*91d0*/  ISETP.LT.OR P2, PT, R0.reuse, 0xa, !P6 ;  /* 0x0000000a0000780c */ /* 0x040fe20007741670 */
[----:B------:R-:W-:Y:S01]  /*91e0*/  @!P4 IMAD R179, R179, R22, RZ ;  /* 0x00000016b3b3c224 */ /* 0x000fe200078e02ff */
[----:B------:R-:W-:Y:S01]  /*91f0*/  ISETP.GE.AND P6, PT, R3, 0x81, PT ;  /* 0x000000810300780c */ /* 0x000fe20003fc6270 */
[----:B------:R2:W-:Y:S01]  /*9200*/  @!P0 STG.E.U8 desc[UR48][R6.64], R11 ;  /* 0x0000000b06008986 */ /* 0x0005e2000c101130 */
[----:B------:R-:W-:-:S02]  /*9210*/  ISETP.LT.OR P0, PT, R0, 0xa, !P5 ;  /* 0x0000000a0000780c */ /* 0x000fc40006f01670 */
[----:B------:R-:W-:Y:S01]  /*9220*/  ISETP.GE.AND P5, PT, R3, 0x89, PT ;  /* 0x000000890300780c */ /* 0x000fe20003fa6270 */
[----:B------:R-:W-:Y:S02]  /*9230*/  @!P4 STG.E.U8 desc[UR48][R6.64+0x1], R179 ;  /* 0x000001b30600c986 */ /* 0x000fe4000c101130 */
[-C--:B------:R-:W-:Y:S02]  /*9240*/  @!P1 IMAD R13, R180, R22.reuse, RZ ;  /* 0x00000016b40d9224 */ /* 0x080fe400078e02ff */
[-C--:B0-----:R-:W-:Y:S02]  /*9250*/  @!P3 IMAD R9, R182, R22.reuse, RZ ;  /* 0x00000016b609b224 */ /* 0x081fe400078e02ff */
[----:B------:R-:W-:Y:S01]  /*9260*/  @!P2 IMAD R181, R181, R22, RZ ;  /* 0x00000016b5b5a224 */ /* 0x000fe200078e02ff */
[----:B------:R-:W-:Y:S01]  /*9270*/  @!P1 STG.E.U8 desc[UR48][R4.64+0x8], R13 ;  /* 0x0000080d04009986 */ /* 0x000fe2000c101130 */
[----:B------:R-:W-:Y:S01]  /*9280*/  ISETP.LT.OR P1, PT, R0, 0x1, !P6 ;  /* 0x000000010000780c */ /* 0x000fe20007721670 */
[----:B--2---:R-:W-:-:S02]  /*9290*/  IMAD.U32 R11, RZ, RZ, UR10 ;  /* 0x0000000aff0b7e24 */ /* 0x004fc4000f8e00ff */
[----:B------:R-:W-:Y:S01]  /*92a0*/  @!P2 STG.E.U8 desc[UR48][R4.64+0x9], R181 ;  /* 0x000009b50400a986 */ /* 0x000fe2000c101130 */
[-C--:B------:R-:W-:Y:S01]  /*92b0*/  @!P0 IMAD R183, R183, R22.reuse, RZ ;  /* 0x00000016b7b78224 */ /* 0x080fe200078e02ff */
[C---:B------:R-:W-:Y:S01]  /*92c0*/  ISETP.LT.OR P2, PT, R0.reuse, 0x2, !P6 ;  /* 0x000000020000780c */ /* 0x040fe20007741670 */
[----:B------:R-:W-:Y:S01]  /*92d0*/  IMAD.WIDE.U32 R10, R11, 0x78, R6 ;  /* 0x000000780b0a7825 */ /* 0x000fe200078e0006 */
[----:B------:R0:W-:Y:S01]  /*92e0*/  @!P3 STG.E.U8 desc[UR48][R6.64+0x8], R9 ;  /* 0x000008090600b986 */ /* 0x0001e2000c101130 */
[C---:B------:R-:W-:Y:S02]  /*92f0*/  ISETP.LT.OR P3, PT, R0.reuse, 0x11, !P5 ;  /* 0x000000110000780c */ /* 0x040fe40006f61670 */
[----:B------:R-:W-:Y:S01]  /*9300*/  VIADD R11, R11, UR4 ;  /* 0x000000040b0b7c36 */ /* 0x000fe20008000000 */
[----:B------:R-:W-:Y:S01]  /*9310*/  @!P0 STG.E.U8 desc[UR48][R6.64+0x9], R183 ;  /* 0x000009b706008986 */ /* 0x000fe2000c101130 */
[----:B------:R-:W-:Y:S01]  /*9320*/  ISETP.LT.OR P0, PT, R0, 0x1, !P5 ;  /* 0x000000010000780c */ /* 0x000fe20006f01670 */
[----:B------:R-:W-:-:S05]  /*9330*/  @!P1 IMAD R15, R168, R22, RZ ;  /* 0x00000016a80f9224 */ /* 0x000fca00078e02ff */
[----:B------:R-:W-:Y:S01]  /*9340*/  @!P2 IMAD R169, R169, R22, RZ ;  /* 0x00000016a9a9a224 */ /* 0x000fe200078e02ff */
[----:B------:R-:W-:Y:S01]  /*9350*/  @!P1 STG.E.U8 desc[UR48][R10.64], R15 ;  /* 0x0000000f0a009986 */ /* 0x000fe2000c101130 */
[----:B------:R-:W-:-:S03]  /*9360*/  ISETP.LT.OR P1, PT, R0, 0x2, !P5 ;  /* 0x000000020000780c */ /* 0x000fc60006f21670 */
[----:B------:R-:W-:Y:S02]  /*9370*/  @!P2 STG.E.U8 desc[UR48][R10.64+0x1], R169 ;  /* 0x000001a90a00a986 */ /* 0x000fe4000c101130 */
[----:B------:R-:W-:Y:S01]  /*9380*/  @!P0 IADD3 R8, P2, R10, UR43, RZ ;  /* 0x0000002b0a088c10 */ /* 0x000fe2000ff5e0ff */
[----:B------:R-:W-:-:S03]  /*9390*/  @!P0 IMAD R21, R170, R22, RZ ;  /* 0x00000016aa158224 */ /* 0x000fc600078e02ff */
[----:B0-----:R-:W-:-:S04]  /*93a0*/  @!P0 IADD3.X R9, R11, UR42, RZ, P2, !PT ;  /* 0x0000002a0b098c10 */ /* 0x001fc800097fe4ff */
[----:B------:R-:W-:Y:S01]  /*93b0*/  @!P1 IADD3 R12, P2, R10, UR43, RZ ;  /* 0x0000002b0a0c9c10 */ /* 0x000fe2000ff5e0ff */
[----:B------:R0:W-:Y:S01]  /*93c0*/  @!P0 STG.E.U8 desc[UR48][R8.64], R21 ;  /* 0x0000001508008986 */ /* 0x0001e2000c101130 */
[C---:B------:R-:W-:Y:S01]  /*93d0*/  ISETP.LT.OR P0, PT, R0.reuse, 0x9, !P6 ;  /* 0x000000090000780c */ /* 0x040fe20007701670 */
[----:B------:R-:W-:Y:S01]  /*93e0*/  @!P1 IMAD R171, R171, R22, RZ ;  /* 0x00000016abab9224 */ /* 0x000fe200078e02ff */
[----:B------:R-:W-:Y:S02]  /*93f0*/  @!P1 IADD3.X R13, R11, UR42, RZ, P2, !PT ;  /* 0x0000002a0b0d9c10 */ /* 0x000fe400097fe4ff */
[----:B------:R-:W-:-:S03]  /*9400*/  ISETP.LT.OR P2, PT, R0, 0xa, !P6 ;  /* 0x0000000a0000780c */ /* 0x000fc60007741670 */
[----:B------:R2:W-:Y:S01]  /*9410*/  @!P1 STG.E.U8 desc[UR48][R12.64+0x1], R171 ;  /* 0x000001ab0c009986 */ /* 0x0005e2000c101130 */
[----:B------:R-:W-:-:S05]  /*9420*/  ISETP.LT.OR P1, PT, R0, 0x9, !P5 ;  /* 0x000000090000780c */ /* 0x000fca0006f21670 */
[-C--:B-1----:R-:W-:Y:S02]  /*9430*/  @!P0 IMAD R23, R172, R22.reuse, RZ ;  /* 0x00000016ac178224 */ /* 0x082fe400078e02ff */
[----:B0-----:R-:W-:Y:S02]  /*9440*/  @!P0 IMAD.MOV.U32 R8, RZ, RZ, R10 ;  /* 0x000000ffff088224 */ /* 0x001fe400078e000a */
[----:B------:R-:W-:Y:S02]  /*9450*/  @!P0 IMAD.MOV.U32 R9, RZ, RZ, R11 ;  /* 0x000000ffff098224 */ /* 0x000fe400078e000b */
[-C--:B------:R-:W-:Y:S02]  /*9460*/  @!P2 IMAD R173, R173, R22.reuse, RZ ;  /* 0x00000016adada224 */ /* 0x080fe400078e02ff */
[----:B------:R-:W-:Y:S01]  /*9470*/  @!P1 IMAD R169, R174, R22, RZ ;  /* 0x00000016aea99224 */ /* 0x000fe200078e02ff */
[----:B------:R0:W-:Y:S01]  /*9480*/  @!P0 STG.E.U8 desc[UR48][R8.64+0x8], R23 ;  /* 0x0000081708008986 */ /* 0x0001e2000c101130 */
[----:B------:R-:W-:Y:S01]  /*9490*/  ISETP.LT.OR P0, PT, R0, 0xa, !P5 ;  /* 0x0000000a0000780c */ /* 0x000fe20006f01670 */
[----:B--2---:R-:W-:Y:S01]  /*94a0*/  IMAD.U32 R13, RZ, RZ, UR10 ;  /* 0x0000000aff0d7e24 */ /* 0x004fe2000f8e00ff */
[----:B------:R-:W-:Y:S01]  /*94b0*/  ISETP.GE.AND P5, PT, R3, 0x101, PT ;  /* 0x000001010300780c */ /* 0x000fe20003fa6270 */
[----:B------:R1:W-:Y:S01]  /*94c0*/  @!P2 STG.E.U8 desc[UR48][R10.64+0x9], R173 ;  /* 0x000009ad0a00a986 */ /* 0x0003e2000c101130 */
[----:B------:R-:W-:-:S04]  /*94d0*/  @!P1 IADD3 R14, P2, R10, UR43, RZ ;  /* 0x0000002b0a0e9c10 */ /* 0x000fc8000ff5e0ff */
[----:B------:R-:W-:Y:S02]  /*94e0*/  @!P1 IADD3.X R15, R11, UR42, RZ, P2, !PT ;  /* 0x0000002a0b0f9c10 */ /* 0x000fe400097fe4ff */
[----:B------:R-:W-:Y:S01]  /*94f0*/  ISETP.GE.AND P2, PT, R3, 0x109, PT ;  /* 0x000001090300780c */ /* 0x000fe20003f46270 */
[----:B0-----:R-:W-:Y:S02]  /*9500*/  IMAD.WIDE.U32 R8, R13, 0x78, R6 ;  /* 0x000000780d087825 */ /* 0x001fe400078e0006 */
[----:B------:R0:W-:Y:S01]  /*9510*/  @!P1 STG.E.U8 desc[UR48][R14.64+0x8], R169 ;  /* 0x000008a90e009986 */ /* 0x0001e2000c101130 */
[----:B------:R-:W-:Y:S01]  /*9520*/  @!P0 IADD3 R20, P1, R10, UR43, RZ ;  /* 0x0000002b0a148c10 */ /* 0x000fe2000ff3e0ff */
[----:B------:R-:W-:Y:S02]  /*9530*/  @!P0 IMAD R175, R175, R22, RZ ;  /* 0x00000016afaf8224 */ /* 0x000fe400078e02ff */
[----:B------:R-:W-:Y:S01]  /*9540*/  VIADD R9, R9, UR4 ;  /* 0x0000000409097c36 */ /* 0x000fe20008000000 */
[----:B------:R-:W-:-:S02]  /*9550*/  @!P0 IADD3.X R21, R11, UR42, RZ, P1, !PT ;  /* 0x0000002a0b158c10 */ /* 0x000fc40008ffe4ff */
[----:B------:R-:W-:-:S03]  /*9560*/  IADD3 R12, P1, R10, UR41, RZ ;  /* 0x000000290a0c7c10 */ /* 0x000fc6000ff3e0ff */
[----:B------:R2:W-:Y:S01]  /*9570*/  @!P0 STG.E.U8 desc[UR48][R20.64+0x9], R175 ;  /* 0x000009af14008986 */ /* 0x0005e2000c101130 */
[----:B------:R-:W-:Y:S02]  /*9580*/  ISETP.LT.OR P0, PT, R0, 0x1, !P5 ;  /* 0x000000010000780c */ /* 0x000fe40006f01670 */
[----:B------:R-:W-:Y:S02]  /*9590*/  IADD3.X R13, R11, UR40, RZ, P1, !PT ;  /* 0x000000280b0d7c10 */ /* 0x000fe40008ffe4ff */
[----:B-1----:R-:W-:-:S04]  /*95a0*/  @!P3 IADD3 R10, P1, R8, UR43, RZ ;  /* 0x0000002b080abc10 */ /* 0x002fc8000ff3e0ff */
[----:B------:R-:W-:Y:S02]  /*95b0*/  @!P3 IADD3.X R11, R9, UR42, RZ, P1, !PT ;  /* 0x0000002a090bbc10 */ /* 0x000fe40008ffe4ff */
[----:B------:R-:W-:-:S03]  /*95c0*/  ISETP.LT.OR P1, PT, R0, 0x1, !P2 ;  /* 0x000000010000780c */ /* 0x000fc60005721670 */
[----:B------:R-:W-:-:S05]  /*95d0*/  @!P0 IMAD R23, R160, R22, RZ ;  /* 0x00000016a0178224 */ /* 0x000fca00078e02ff */
[----:B------:R1:W-:Y:S01]  /*95e0*/  @!P0 STG.E.U8 desc[UR48][R12.64], R23 ;  /* 0x000000170c008986 */ /* 0x0003e2000c101130 */
[----:B------:R-:W-:-:S04]  /*95f0*/  ISETP.LT.OR P0, PT, R0, 0x2, !P5 ;  /* 0x000000020000780c */ /* 0x000fc80006f01670 */
[----:B0-----:R-:W-:Y:S01]  /*9600*/  @!P1 IADD3 R14, P4, R12, UR43, RZ ;  /* 0x0000002b0c0e9c10 */ /* 0x001fe2000ff9e0ff */
[----:B--2---:R-:W-:-:S03]  /*9610*/  @!P1 IMAD R21, R162, R22, RZ ;  /* 0x00000016a2159224 */ /* 0x004fc600078e02ff */
[----:B------:R-:W-:-:S05]  /*9620*/  @!P1 IADD3.X R15, R13, UR42, RZ, P4, !PT ;  /* 0x0000002a0d0f9c10 */ /* 0x000fca000a7fe4ff */
[----:B------:R-:W-:-:S05]  /*9630*/  @!P0 IMAD R171, R161, R22, RZ ;  /* 0x00000016a1ab8224 */ /* 0x000fca00078e02ff */
[----:B------:R-:W-:Y:S01]  /*9640*/  @!P0 STG.E.U8 desc[UR48][R12.64+0x1], R171 ;  /* 0x000001ab0c008986 */ /* 0x000fe2000c101130 */
[----:B------:R-:W-:-:S03]  /*9650*/  ISETP.LT.OR P0, PT, R0, 0x2, !P2 ;  /* 0x000000020000780c */ /* 0x000fc60005701670 */
[----:B------:R-:W-:Y:S01]  /*9660*/  @!P1 STG.E.U8 desc[UR48][R14.64], R21 ;  /* 0x000000150e009986 */ /* 0x000fe2000c101130 */
[----:B------:R-:W-:-:S09]  /*9670*/  ISETP.LT.OR P1, PT, R0, 0x9, !P2 ;  /* 0x000000090000780c */ /* 0x000fd20005721670 */
[----:B------:R-:W-:Y:S01]  /*9680*/  @!P0 IADD3 R160, P4, R12, UR43, RZ ;  /* 0x0000002b0ca08c10 */ /* 0x000fe2000ff9e0ff */
[----:B-1----:R-:W-:-:S03]  /*9690*/  @!P0 IMAD R23, R163, R22, RZ ;  /* 0x00000016a3178224 */ /* 0x002fc600078e02ff */
[----:B------:R-:W-:Y:S02]  /*96a0*/  @!P0 IADD3.X R161, R13, UR42, RZ, P4, !PT ;  /* 0x0000002a0da18c10 */ /* 0x000fe4000a7fe4ff */
[----:B------:R-:W-:-:S03]  /*96b0*/  @!P1 IADD3 R168, P4, R12, UR43, RZ ;  /* 0x0000002b0ca89c10 */ /* 0x000fc6000ff9e0ff */
[----:B------:R0:W-:Y:S01]  /*96c0*/  @!P0 STG.E.U8 desc[UR48][R160.64+0x1], R23 ;  /* 0x00000117a0008986 */ /* 0x0001e2000c101130 */
[----:B------:R-:W-:Y:S02]  /*96d0*/  ISETP.LT.OR P0, PT, R0, 0x9, !P5 ;  /* 0x000000090000780c */ /* 0x000fe40006f01670 */
[----:B------:R-:W-:Y:S01]  /*96e0*/  @!P1 IADD3.X R169, R13, UR42, RZ, P4, !PT ;  /* 0x0000002a0da99c10 */ /* 0x000fe2000a7fe4ff */
[----:B0-----:R-:W-:-:S10]  /*96f0*/  @!P1 IMAD R23, R166, R22, RZ ;  /* 0x00000016a6179224 */ /* 0x001fd400078e02ff */
[----:B------:R-:W-:Y:S02]  /*9700*/  @!P0 IMAD R171, R164, R22, RZ ;  /* 0x00000016a4ab8224 */ /* 0x000fe400078e02ff */
[----:B------:R-:W-:Y:S02]  /*9710*/  @!P0 IMAD.MOV.U32 R14, RZ, RZ, R12 ;  /* 0x000000ffff0e8224 */ /* 0x000fe400078e000c */
[----:B------:R-:W-:-:S05]  /*9720*/  @!P0 IMAD.MOV.U32 R15, RZ, RZ, R13 ;  /* 0x000000ffff0f8224 */ /* 0x000fca00078e000d */
[----:B------:R0:W-:Y:S01]  /*9730*/  @!P0 STG.E.U8 desc[UR48][R14.64+0x8], R171 ;  /* 0x000008ab0e008986 */ /* 0x0001e2000c101130 */
[----:B------:R-:W-:-:S13]  /*9740*/  ISETP.LT.OR P0, PT, R0, 0xa, !P5 ;  /* 0x0000000a0000780c */ /* 0x000fda0006f01670 */
[----:B------:R-:W-:Y:S02]  /*9750*/  @!P0 IMAD R165, R165, R22, RZ ;  /* 0x00000016a5a58224 */ /* 0x000fe400078e02ff */
[----:B------:R-:W-:Y:S02]  /*9760*/  @!P0 IMAD.MOV.U32 R20, RZ, RZ, R12 ;  /* 0x000000ffff148224 */ /* 0x000fe400078e000c */
[----:B------:R-:W-:-:S05]  /*9770*/  @!P0 IMAD.MOV.U32 R21, RZ, RZ, R13 ;  /* 0x000000ffff158224 */ /* 0x000fca00078e000d */
[----:B------:R-:W-:Y:S01]  /*9780*/  @!P0 STG.E.U8 desc[UR48][R20.64+0x9], R165 ;  /* 0x000009a514008986 */ /* 0x000fe2000c101130 */
[----:B------:R-:W-:-:S03]  /*9790*/  ISETP.LT.OR P0, PT, R0, 0xa, !P2 ;  /* 0x0000000a0000780c */ /* 0x000fc60005701670 */
[----:B------:R-:W-:Y:S10]  /*97a0*/  @!P1 STG.E.U8 desc[UR48][R168.64+0x8], R23 ;  /* 0x00000817a8009986 */ /* 0x000ff4000c101130 */
[C---:B------:R-:W-:Y:S01]  /*97b0*/  @!P0 IADD3 R162, P4, R12.reuse, UR43, RZ ;  /* 0x0000002b0ca28c10 */ /* 0x040fe2000ff9e0ff */
[----:B------:R-:W-:Y:S01]  /*97c0*/  @!P0 IMAD R167, R167, R22, RZ ;  /* 0x00000016a7a78224 */ /* 0x000fe200078e02ff */
[----:B------:R-:W-:-:S02]  /*97d0*/  IADD3 R12, P1, R12, UR41, RZ ;  /* 0x000000290c0c7c10 */ /* 0x000fc4000ff3e0ff */
[C---:B------:R-:W-:Y:S02]  /*97e0*/  @!P0 IADD3.X R163, R13.reuse, UR42, RZ, P4, !PT ;  /* 0x0000002a0da38c10 */ /* 0x040fe4000a7fe4ff */
[----:B------:R-:W-:Y:S02]  /*97f0*/  IADD3.X R13, R13, UR40, RZ, P1, !PT ;  /* 0x000000280d0d7c10 */ /* 0x000fe40008ffe4ff */
[C---:B------:R-:W-:Y:S01]  /*9800*/  ISETP.GE.AND P1, PT, R3.reuse, 0x189, PT ;  /* 0x000001890300780c */ /* 0x040fe20003f26270 */
[----:B------:R1:W-:Y:S01]  /*9810*/  @!P0 STG.E.U8 desc[UR48][R162.64+0x9], R167 ;  /* 0x000009a7a2008986 */ /* 0x0003e2000c101130 */
[----:B------:R-:W-:Y:S02]  /*9820*/  ISETP.GE.AND P0, PT, R3, 0x181, PT ;  /* 0x000001810300780c */ /* 0x000fe40003f06270 */
[----:B------:R-:W-:-:S13]  /*9830*/  ISETP.LT.OR P5, PT, R0, 0x1, !P1 ;  /* 0x000000010000780c */ /* 0x000fda0004fa1670 */
[----:B0-----:R-:W-:Y:S01]  /*9840*/  @!P5 IADD3 R14, P4, R12, UR43, RZ ;  /* 0x0000002b0c0edc10 */ /* 0x001fe2000ff9e0ff */
[----:B-1----:R-:W-:-:S03]  /*9850*/  @!P5 IMAD R163, R154, R22, RZ ;  /* 0x000000169aa3d224 */ /* 0x002fc600078e02ff */
[----:B------:R-:W-:Y:S02]  /*9860*/  @!P5 IADD3.X R15, R13, UR42, RZ, P4, !PT ;  /* 0x0000002a0d0fdc10 */ /* 0x000fe4000a7fe4ff */
[----:B------:R-:W-:-:S13]  /*9870*/  ISETP.LT.OR P4, PT, R0, 0x1, !P0 ;  /* 0x000000010000780c */ /* 0x000fda0004781670 */
[----:B------:R-:W-:-:S05]  /*9880*/  @!P4 IMAD R23, R152, R22, RZ ;  /* 0x000000169817c224 */ /* 0x000fca00078e02ff */
[----:B------:R-:W-:Y:S01]  /*9890*/  @!P4 STG.E.U8 desc[UR48][R12.64], R23 ;  /* 0x000000170c00c986 */ /* 0x000fe2000c101130 */
[----:B------:R-:W-:-:S13]  /*98a0*/  ISETP.LT.OR P4, PT, R0, 0x2, !P0 ;  /* 0x000000020000780c */ /* 0x000fda0004781670 */
[----:B------:R-:W-:-:S05]  /*98b0*/  @!P4 IMAD R161, R153, R22, RZ ;  /* 0x0000001699a1c224 */ /* 0x000fca00078e02ff */
[----:B------:R-:W-:Y:S01]  /*98c0*/  @!P4 STG.E.U8 desc[UR48][R12.64+0x1], R161 ;  /* 0x000001a10c00c986 */ /* 0x000fe2000c101130 */
[----:B------:R-:W-:-:S03]  /*98d0*/  ISETP.LT.OR P4, PT, R0, 0x2, !P1 ;  /* 0x000000020000780c */ /* 0x000fc60004f81670 */
[----:B------:R-:W-:Y:S01]  /*98e0*/  @!P5 STG.E.U8 desc[UR48][R14.64], R163 ;  /* 0x000000a30e00d986 */ /* 0x000fe2000c101130 */
[----:B------:R-:W-:-:S09]  /*98f0*/  ISETP.LT.OR P5, PT, R0, 0x9, !P1 ;  /* 0x000000090000780c */ /* 0x000fd20004fa1670 */
[----:B------:R-:W-:Y:S01]  /*9900*/  @!P4 IADD3 R20, P6, R12, UR43, RZ ;  /* 0x0000002b0c14cc10 */ /* 0x000fe2000ffde0ff */
[----:B------:R-:W-:-:S03]  /*9910*/  @!P4 IMAD R155, R155, R22, RZ ;  /* 0x000000169b9bc224 */ /* 0x000fc600078e02ff */
[----:B------:R-:W-:Y:S02]  /*9920*/  @!P4 IADD3.X R21, R13, UR42, RZ, P6, !PT ;  /* 0x0000002a0d15cc10 */ /* 0x000fe4000b7fe4ff */
[----:B------:R-:W-:-:S03]  /*9930*/  @!P5 IADD3 R152, P6, R12, UR43, RZ ;  /* 0x0000002b0c98dc10 */ /* 0x000fc6000ffde0ff */
[----:B------:R0:W-:Y:S01]  /*9940*/  @!P4 STG.E.U8 desc[UR48][R20.64+0x1], R155 ;  /* 0x0000019b1400c986 */ /* 0x0001e2000c101130 */
[----:B------:R-:W-:Y:S02]  /*9950*/  ISETP.LT.OR P4, PT, R0, 0x9, !P0 ;  /* 0x000000090000780c */ /* 0x000fe40004781670 */
[----:B------:R-:W-:Y:S01]  /*9960*/  @!P5 IADD3.X R153, R13, UR42, RZ, P6, !PT ;  /* 0x0000002a0d99dc10 */ /* 0x000fe2000b7fe4ff */
[----:B0-----:R-:W-:-:S10]  /*9970*/  @!P5 IMAD R21, R158, R22, RZ ;  /* 0x000000169e15d224 */ /* 0x001fd400078e02ff */
[----:B------:R-:W-:-:S05]  /*9980*/  @!P4 IMAD R23, R156, R22, RZ ;  /* 0x000000169c17c224 */ /* 0x000fca00078e02ff */
[----:B------:R0:W-:Y:S01]  /*9990*/  @!P4 STG.E.U8 desc[UR48][R12.64+0x8], R23 ;  /* 0x000008170c00c986 */ /* 0x0001e2000c101130 */
[----:B------:R-:W-:-:S13]  /*99a0*/  ISETP.LT.OR P4, PT, R0, 0xa, !P0 ;  /* 0x0000000a0000780c */ /* 0x000fda0004781670 */
[----:B------:R-:W-:-:S05]  /*99b0*/  @!P4 IMAD R157, R157, R22, RZ ;  /* 0x000000169d9dc224 */ /* 0x000fca00078e02ff */
[----:B------:R-:W-:Y:S01]  /*99c0*/  @!P4 STG.E.U8 desc[UR48][R12.64+0x9], R157 ;  /* 0x0000099d0c00c986 */ /* 0x000fe2000c101130 */
[----:B------:R-:W-:-:S03]  /*99d0*/  ISETP.LT.OR P4, PT, R0, 0xa, !P1 ;  /* 0x0000000a0000780c */ /* 0x000fc60004f81670 */
[----:B------:R-:W-:Y:S01]  /*99e0*/  @!P5 STG.E.U8 desc[UR48][R152.64+0x8], R21 ;  /* 0x000008159800d986 */ /* 0x000fe2000c101130 */
[----:B------:R-:W-:-:S09]  /*99f0*/  ISETP.GE.AND P5, PT, R3, 0x9, PT ;  /* 0x000000090300780c */ /* 0x000fd20003fa6270 */
[----:B------:R-:W-:Y:S01]  /*9a00*/  @!P4 IADD3 R14, P6, R12, UR43, RZ ;  /* 0x0000002b0c0ecc10 */ /* 0x000fe2000ffde0ff */
[----:B------:R-:W-:-:S03]  /*9a10*/  @!P4 IMAD R159, R159, R22, RZ ;  /* 0x000000169f9fc224 */ /* 0x000fc600078e02ff */
[----:B------:R-:W-:Y:S02]  /*9a20*/  @!P4 IADD3.X R15, R13, UR42, RZ, P6, !PT ;  /* 0x0000002a0d0fcc10 */ /* 0x000fe4000b7fe4ff */
[----:B------:R-:W-:-:S03]  /*9a30*/  ISETP.GE.AND P6, PT, R3, 0x1, PT ;  /* 0x000000010300780c */ /* 0x000fc60003fc6270 */
[----:B------:R-:W-:Y:S01]  /*9a40*/  @!P4 STG.E.U8 desc[UR48][R14.64+0x9], R159 ;  /* 0x0000099f0e00c986 */ /* 0x000fe2000c101130 */
[----:B------:R-:W-:-:S13]  /*9a50*/  ISETP.LT.OR P4, PT, R0, 0x11, !P6 ;  /* 0x000000110000780c */ /* 0x000fda0007781670 */
[----:B0-----:R-:W-:-:S05]  /*9a60*/  @!P4 IMAD R23, R144, R22, RZ ;  /* 0x000000169017c224 */ /* 0x001fca00078e02ff */
[----:B------:R-:W-:Y:S01]  /*9a70*/  @!P4 STG.E.U8 desc[UR48][R4.64+0x10], R23 ;  /* 0x000010170400c986 */ /* 0x000fe2000c101130 */
[----:B------:R-:W-:-:S13]  /*9a80*/  ISETP.LT.OR P4, PT, R0, 0x12, !P6 ;  /* 0x000000120000780c */ /* 0x000fda0007781670 */
[----:B------:R-:W-:-:S05]  /*9a90*/  @!P4 IMAD R145, R145, R22, RZ ;  /* 0x000000169191c224 */ /* 0x000fca00078e02ff */
[----:B------:R0:W-:Y:S01]  /*9aa0*/  @!P4 STG.E.U8 desc[UR48][R4.64+0x11], R145 ;  /* 0x000011910400c986 */ /* 0x0001e2000c101130 */
[----:B------:R-:W-:Y:S01]  /*9ab0*/  ISETP.LT.OR P4, PT, R0, 0x11, !P5 ;  /* 0x000000110000780c */ /* 0x000fe20006f81670 */
[----:B0-----:R-:W-:-:S12]  /*9ac0*/  @!P3 IMAD R145, R138, R22, RZ ;  /* 0x000000168a91b224 */ /* 0x001fd800078e02ff */
[----:B------:R-:W-:-:S05]  /*9ad0*/  @!P4 IMAD R13, R146, R22, RZ ;  /* 0x00000016920dc224 */ /* 0x000fca00078e02ff */
[----:B------:R0:W-:Y:S01]  /*9ae0*/  @!P4 STG.E.U8 desc[UR48][R6.64+0x10], R13 ;  /* 0x0000100d0600c986 */ /* 0x0001e2000c101130 */
[----:B------:R-:W-:-:S13]  /*9af0*/  ISETP.LT.OR P4, PT, R0, 0x12, !P5 ;  /* 0x000000120000780c */ /* 0x000fda0006f81670 */
[----:B------:R-:W-:-:S05]  /*9b00*/  @!P4 IMAD R147, R147, R22, RZ ;  /* 0x000000169393c224 */ /* 0x000fca00078e02ff */
[----:B------:R-:W-:Y:S01]  /*9b10*/  @!P4 STG.E.U8 desc[UR48][R6.64+0x11], R147 ;  /* 0x000011930600c986 */ /* 0x000fe2000c101130 */
[----:B------:R-:W-:-:S13]  /*9b20*/  ISETP.LT.OR P4, PT, R0, 0x19, !P6 ;  /* 0x000000190000780c */ /* 0x000fda0007781670 */
[----:B------:R-:W-:-:S05]  /*9b30*/  @!P4 IMAD R15, R148, R22, RZ ;  /* 0x00000016940fc224 */ /* 0x000fca00078e02ff */
[----:B------:R1:W-:Y:S01]  /*9b40*/  @!P4 STG.E.U8 desc[UR48][R4.64+0x18], R15 ;  /* 0x0000180f0400c986 */ /* 0x0003e2000c101130 */
[----:B------:R-:W-:Y:S02]  /*9b50*/  ISETP.LT.OR P4, PT, R0, 0x1a, !P6 ;  /* 0x0000001a0000780c */ /* 0x000fe40007781670 */
[----:B------:R-:W-:-:S11]  /*9b60*/  ISETP.GE.AND P6, PT, R3, 0x89, PT ;  /* 0x000000890300780c */ /* 0x000fd60003fc6270 */
[----:B------:R-:W-:-:S05]  /*9b70*/  @!P4 IMAD R149, R149, R22, RZ ;  /* 0x000000169595c224 */ /* 0x000fca00078e02ff */
[----:B------:R-:W-:Y:S01]  /*9b80*/  @!P4 STG.E.U8 desc[UR48][R4.64+0x19], R149 ;  /* 0x000019950400c986 */ /* 0x000fe2000c101130 */
[----:B------:R-:W-:-:S13]  /*9b90*/  ISETP.LT.OR P4, PT, R0, 0x19, !P5 ;  /* 0x000000190000780c */ /* 0x000fda0006f81670 */
[----:B------:R-:W-:-:S05]  /*9ba0*/  @!P4 IMAD R21, R150, R22, RZ ;  /* 0x000000169615c224 */ /* 0x000fca00078e02ff */
[----:B------:R2:W-:Y:S01]  /*9bb0*/  @!P4 STG.E.U8 desc[UR48][R6.64+0x18], R21 ;  /* 0x000018150600c986 */ /* 0x0005e2000c101130 */
[C---:B------:R-:W-:Y:S02]  /*9bc0*/  ISETP.LT.OR P4, PT, R0.reuse, 0x1a, !P5 ;  /* 0x0000001a0000780c */ /* 0x040fe40006f81670 */
[----:B------:R-:W-:-:S11]  /*9bd0*/  ISETP.LT.OR P5, PT, R0, 0x12, !P6 ;  /* 0x000000120000780c */ /* 0x000fd600077a1670 */
[-C--:B------:R-:W-:Y:S02]  /*9be0*/  @!P4 IMAD R151, R151, R22.reuse, RZ ;  /* 0x000000169797c224 */ /* 0x080fe400078e02ff */
[----:B------:R-:W-:-:S03]  /*9bf0*/  @!P5 IMAD R139, R139, R22, RZ ;  /* 0x000000168b8bd224 */ /* 0x000fc600078e02ff */
[----:B------:R-:W-:Y:S01]  /*9c00*/  @!P4 STG.E.U8 desc[UR48][R6.64+0x19], R151 ;  /* 0x000019970600c986 */ /* 0x000fe2000c101130 */
[----:B------:R-:W-:-:S04]  /*9c10*/  @!P5 IADD3 R12, P4, R8, UR43, RZ ;  /* 0x0000002b080cdc10 */ /* 0x000fc8000ff9e0ff */
[----:B0-----:R-:W-:Y:S02]  /*9c20*/  @!P5 IADD3.X R13, R9, UR42, RZ, P4, !PT ;  /* 0x0000002a090ddc10 */ /* 0x001fe4000a7fe4ff */
[----:B------:R-:W-:-:S04]  /*9c30*/  ISETP.GE.AND P4, PT, R3, 0x81, PT ;  /* 0x000000810300780c */ /* 0x000fc80003f86270 */
[----:B------:R-:W-:-:S13]  /*9c40*/  ISETP.LT.OR P4, PT, R0, 0x11, !P4 ;  /* 0x000000110000780c */ /* 0x000fda0006781670 */
[----:B-1----:R-:W-:-:S05]  /*9c50*/  @!P4 IMAD R15, R136, R22, RZ ;  /* 0x00000016880fc224 */ /* 0x002fca00078e02ff */
[----:B------:R-:W-:Y:S01]  /*9c60*/  @!P4 STG.E.U8 desc[UR48][R8.64+0x10], R15 ;  /* 0x0000100f0800c986 */ /* 0x000fe2000c101130 */
[----:B------:R-:W-:-:S04]  /*9c70*/  ISETP.GE.AND P4, PT, R3, 0x81, PT ;  /* 0x000000810300780c */ /* 0x000fc80003f86270 */
[----:B------:R-:W-:-:S13]  /*9c80*/  ISETP.LT.OR P4, PT, R0, 0x12, !P4 ;  /* 0x000000120000780c */ /* 0x000fda0006781670 */
[----:B------:R-:W-:-:S05]  /*9c90*/  @!P4 IMAD R23, R137, R22, RZ ;  /* 0x000000168917c224 */ /* 0x000fca00078e02ff */
[----:B------:R-:W-:Y:S01]  /*9ca0*/  @!P4 STG.E.U8 desc[UR48][R8.64+0x11], R23 ;  /* 0x000011170800c986 */ /* 0x000fe2000c101130 */
[----:B------:R-:W-:-:S03]  /*9cb0*/  ISETP.LT.OR P4, PT, R0, 0x19, !P6 ;  /* 0x000000190000780c */ /* 0x000fc60007781670 */
[----:B------:R-:W-:Y:S04]  /*9cc0*/  @!P3 STG.E.U8 desc[UR48][R10.64+0x10], R145 ;  /* 0x000010910a00b986 */ /* 0x000fe8000c101130 */
[----:B------:R0:W-:Y:S06]  /*9cd0*/  @!P5 STG.E.U8 desc[UR48][R12.64+0x11], R139 ;  /* 0x0000118b0c00d986 */ /* 0x0001ec000c101130 */
[----:B------:R-:W-:-:S04]  /*9ce0*/  @!P4 IADD3 R20, P6, R8, UR43, RZ ;  /* 0x0000002b0814cc10 */ /* 0x000fc8000ffde0ff */
[----:B--2---:R-:W-:Y:S02]  /*9cf0*/  @!P4 IADD3.X R21, R9, UR42, RZ, P6, !PT ;  /* 0x0000002a0915cc10 */ /* 0x004fe4000b7fe4ff */
[----:B------:R-:W-:Y:S01]  /*9d00*/  ISETP.GE.AND P6, PT, R3, 0x89, PT ;  /* 0x000000890300780c */ /* 0x000fe20003fc6270 */
[----:B0-----:R-:W-:-:S03]  /*9d10*/  @!P4 IMAD R13, R142, R22, RZ ;  /* 0x000000168e0dc224 */ /* 0x001fc600078e02ff */
[----:B------:R-:W-:-:S13]  /*9d20*/  ISETP.LT.OR P3, PT, R0, 0x1a, !P6 ;  /* 0x0000001a0000780c */ /* 0x000fda0007761670 */
[----:B------:R-:W-:Y:S01]  /*9d30*/  @!P3 IADD3 R136, P6, R8, UR43, RZ ;  /* 0x0000002b0888bc10 */ /* 0x000fe2000ffde0ff */
[----:B------:R-:W-:-:S03]  /*9d40*/  @!P3 IMAD R143, R143, R22, RZ ;  /* 0x000000168f8fb224 */ /* 0x000fc600078e02ff */
[----:B------:R-:W-:Y:S02]  /*9d50*/  @!P3 IADD3.X R137, R9, UR42, RZ, P6, !PT ;  /* 0x0000002a0989bc10 */ /* 0x000fe4000b7fe4ff */
[----:B------:R-:W-:-:S04]  /*9d60*/  ISETP.GE.AND P6, PT, R3, 0x81, PT ;  /* 0x000000810300780c */ /* 0x000fc80003fc6270 */
[----:B------:R-:W-:-:S13]  /*9d70*/  ISETP.LT.OR P5, PT, R0, 0x19, !P6 ;  /* 0x000000190000780c */ /* 0x000fda00077a1670 */
[----:B------:R-:W-:-:S05]  /*9d80*/  @!P5 IMAD R23, R140, R22, RZ ;  /* 0x000000168c17d224 */ /* 0x000fca00078e02ff */
[----:B------:R0:W-:Y:S01]  /*9d90*/  @!P5 STG.E.U8 desc[UR48][R8.64+0x18], R23 ;  /* 0x000018170800d986 */ /* 0x0001e2000c101130 */
[----:B------:R-:W-:Y:S02]  /*9da0*/  ISETP.LT.OR P5, PT, R0, 0x1a, !P6 ;  /* 0x0000001a0000780c */ /* 0x000fe400077a1670 */
[----:B------:R-:W-:-:S11]  /*9db0*/  ISETP.GE.AND P6, PT, R3, 0x89, PT ;  /* 0x000000890300780c */ /* 0x000fd60003fc6270 */
[----:B------:R-:W-:-:S05]  /*9dc0*/  @!P5 IMAD R141, R141, R22, RZ ;  /* 0x000000168d8dd224 */ /* 0x000fca00078e02ff */
[----:B------:R-:W-:Y:S01]  /*9dd0*/  @!P5 STG.E.U8 desc[UR48][R8.64+0x19], R141 ;  /* 0x0000198d0800d986 */ /* 0x000fe2000c101130 */
[----:B------:R-:W-:-:S03]  /*9de0*/  IADD3 R10, P5, R8, UR41, RZ ;  /* 0x00000029080a7c10 */ /* 0x000fc6000ffbe0ff */
[----:B------:R-:W-:Y:S01]  /*9df0*/  @!P4 STG.E.U8 desc[UR48][R20.64+0x18], R13 ;  /* 0x0000180d1400c986 */ /* 0x000fe2000c101130 */
[C---:B------:R-:W-:Y:S02]  /*9e00*/  ISETP.LT.OR P4, PT, R0.reuse, 0x21, !P6 ;  /* 0x000000210000780c */ /* 0x040fe40007781670 */
[----:B------:R-:W-:Y:S01]  /*9e10*/  ISETP.GE.AND P6, PT, R3, 0x101, PT ;  /* 0x000001010300780c */ /* 0x000fe20003fc6270 */
[----:B------:R1:W-:Y:S01]  /*9e20*/  @!P3 STG.E.U8 desc[UR48][R136.64+0x19], R143 ;  /* 0x0000198f8800b986 */ /* 0x0003e2000c101130 */
[----:B------:R-:W-:Y:S02]  /*9e30*/  IADD3.X R11, R9, UR40, RZ, P5, !PT ;  /* 0x00000028090b7c10 */ /* 0x000fe4000affe4ff */
[----:B------:R-:W-:-:S07]  /*9e40*/  ISETP.LT.OR P3, PT, R0, 0x11, !P6 ;  /* 0x000000110000780c */ /* 0x000fce0007761670 */
[----:B------:R-:W-:-:S04]  /*9e50*/  @!P4 IADD3 R14, P5, R8, UR43, RZ ;  /* 0x0000002b080ecc10 */ /* 0x000fc8000ffbe0ff */
[----:B------:R-:W-:Y:S02]  /*9e60*/  @!P4 IADD3.X R15, R9, UR42, RZ, P5, !PT ;  /* 0x0000002a090fcc10 */ /* 0x000fe4000affe4ff */
[----:B0-----:R-:W-:-:S05]  /*9e70*/  @!P3 IMAD R23, R128, R22, RZ ;  /* 0x000000168017b224 */ /* 0x001fca00078e02ff */
[----:B------:R0:W-:Y:S01]  /*9e80*/  @!P3 STG.E.U8 desc[UR48][R10.64+0x10], R23 ;  /* 0x000010170a00b986 */ /* 0x0001e2000c101130 */
[----:B------:R-:W-:-:S13]  /*9e90*/  ISETP.LT.OR P3, PT, R0, 0x12, !P6 ;  /* 0x000000120000780c */ /* 0x000fda0007761670 */
[----:B------:R-:W-:-:S05]  /*9ea0*/  @!P3 IMAD R129, R129, R22, RZ ;  /* 0x000000168181b224 */ /* 0x000fca00078e02ff */
[----:B------:R-:W-:Y:S01]  /*9eb0*/  @!P3 STG.E.U8 desc[UR48][R10.64+0x11], R129 ;  /* 0x000011810a00b986 */ /* 0x000fe2000c101130 */
[----:B------:R-:W-:-:S13]  /*9ec0*/  ISETP.LT.OR P3, PT, R0, 0x11, !P2 ;  /* 0x000000110000780c */ /* 0x000fda0005761670 */
[----:B------:R-:W-:Y:S01]  /*9ed0*/  @!P3 IADD3 R12, P5, R10, UR43, RZ ;  /* 0x0000002b0a0cbc10 */ /* 0x000fe2000ffbe0ff */
[----:B-1----:R-:W-:-:S03]  /*9ee0*/  @!P3 IMAD R137, R130, R22, RZ ;  /* 0x000000168289b224 */ /* 0x002fc600078e02ff */
[----:B------:R-:W-:Y:S02]  /*9ef0*/  @!P3 IADD3.X R13, R11, UR42, RZ, P5, !PT ;  /* 0x0000002a0b0dbc10 */ /* 0x000fe4000affe4ff */
[----:B------:R-:W-:-:S03]  /*9f00*/  ISETP.LT.OR P5, PT, R0, 0x12, !P2 ;  /* 0x000000120000780c */ /* 0x000fc600057a1670 */
[----:B------:R-:W-:Y:S10]  /*9f10*/  @!P3 STG.E.U8 desc[UR48][R12.64+0x10], R137 ;  /* 0x000010890c00b986 */ /* 0x000ff4000c101130 */
[----:B------:R-:W-:Y:S01]  /*9f20*/  @!P5 IADD3 R20, P6, R10, UR43, RZ ;  /* 0x0000002b0a14dc10 */ /* 0x000fe2000ffde0ff */
[----:B------:R-:W-:-:S03]  /*9f30*/  @!P5 IMAD R131, R131, R22, RZ ;  /* 0x000000168383d224 */ /* 0x000fc600078e02ff */
[----:B------:R-:W-:Y:S02]  /*9f40*/  @!P5 IADD3.X R21, R11, UR42, RZ, P6, !PT ;  /* 0x0000002a0b15dc10 */ /* 0x000fe4000b7fe4ff */
[----:B------:R-:W-:-:S03]  /*9f50*/  ISETP.GE.AND P6, PT, R3, 0x101, PT ;  /* 0x000001010300780c */ /* 0x000fc60003fc6270 */
[----:B------:R1:W-:Y:S01]  /*9f60*/  @!P5 STG.E.U8 desc[UR48][R20.64+0x11], R131 ;  /* 0x000011831400d986 */ /* 0x0003e2000c101130 */
[----:B------:R-:W-:-:S13]  /*9f70*/  ISETP.LT.OR P3, PT, R0, 0x19, !P6 ;  /* 0x000000190000780c */ /* 0x000fda0007761670 */
[----:B0-----:R-:W-:-:S05]  /*9f80*/  @!P3 IMAD R23, R132, R22, RZ ;  /* 0x000000168417b224 */ /* 0x001fca00078e02ff */
[----:B------:R0:W-:Y:S01]  /*9f90*/  @!P3 STG.E.U8 desc[UR48][R10.64+0x18], R23 ;  /* 0x000018170a00b986 */ /* 0x0001e2000c101130 */
[----:B------:R-:W-:-:S13]  /*9fa0*/  ISETP.LT.OR P3, PT, R0, 0x1a, !P6 ;  /* 0x0000001a0000780c */ /* 0x000fda0007761670 */
[----:B------:R-:W-:-:S05]  /*9fb0*/  @!P3 IMAD R133, R133, R22, RZ ;  /* 0x000000168585b224 */ /* 0x000fca00078e02ff */
[----:B------:R2:W-:Y:S01]  /*9fc0*/  @!P3 STG.E.U8 desc[UR48][R10.64+0x19], R133 ;  /* 0x000019850a00b986 */ /* 0x0005e2000c101130 */
[----:B------:R-:W-:-:S13]  /*9fd0*/  ISETP.LT.OR P3, PT, R0, 0x19, !P2 ;  /* 0x000000190000780c */ /* 0x000fda0005761670 */
[----:B------:R-:W-:Y:S01]  /*9fe0*/  @!P3 IADD3 R128, P5, R10, UR43, RZ ;  /* 0x0000002b0a80bc10 */ /* 0x000fe2000ffbe0ff */
[----:B-1----:R-:W-:-:S03]  /*9ff0*/  @!P3 IMAD R21, R134, R22, RZ ;  /* 0x000000168615b224 */ /* 0x002fc600078e02ff */
[----:B------:R-:W-:Y:S02]  /*a000*/  @!P3 IADD3.X R129, R11, UR42, RZ, P5, !PT ;  /* 0x0000002a0b81bc10 */ /* 0x000fe4000affe4ff */
[----:B------:R-:W-:-:S03]  /*a010*/  ISETP.LT.OR P5, PT, R0, 0x1a, !P2 ;  /* 0x0000001a0000780c */ /* 0x000fc600057a1670 */
[----:B------:R1:W-:Y:S01]  /*a020*/  @!P3 STG.E.U8 desc[UR48][R128.64+0x18], R21 ;  /* 0x000018158000b986 */ /* 0x0003e2000c101130 */
[----:B------:R-:W-:-:S04]  /*a030*/  IADD3 R12, P3, R10, UR41, RZ ;  /* 0x000000290a0c7c10 */ /* 0x000fc8000ff7e0ff */
[----:B------:R-:W-:Y:S02]  /*a040*/  IADD3.X R13, R11, UR40, RZ, P3, !PT ;  /* 0x000000280b0d7c10 */ /* 0x000fe40009ffe4ff */
[----:B------:R-:W-:-:S03]  /*a050*/  ISETP.LT.OR P3, PT, R0, 0x11, !P0 ;  /* 0x000000110000780c */ /* 0x000fc60004761670 */
[----:B------:R-:W-:Y:S01]  /*a060*/  @!P5 IADD3 R130, P6, R10, UR43, RZ ;  /* 0x0000002b0a82dc10 */ /* 0x000fe2000ffde0ff */
[----:B------:R-:W-:-:S03]  /*a070*/  @!P5 IMAD R135, R135, R22, RZ ;  /* 0x000000168787d224 */ /* 0x000fc600078e02ff */
[----:B------:R-:W-:-:S05]  /*a080*/  @!P5 IADD3.X R131, R11, UR42, RZ, P6, !PT ;  /* 0x0000002a0b83dc10 */ /* 0x000fca000b7fe4ff */
[----:B------:R-:W-:Y:S01]  /*a090*/  @!P5 STG.E.U8 desc[UR48][R130.64+0x19], R135 ;  /* 0x000019878200d986 */ /* 0x000fe2000c101130 */
[----:B0-----:R-:W-:-:S05]  /*a0a0*/  @!P3 IMAD R23, R120, R22, RZ ;  /* 0x000000167817b224 */ /* 0x001fca00078e02ff */
[----:B------:R0:W-:Y:S01]  /*a0b0*/  @!P3 STG.E.U8 desc[UR48][R12.64+0x10], R23 ;  /* 0x000010170c00b986 */ /* 0x0001e2000c101130 */
[----:B------:R-:W-:-:S13]  /*a0c0*/  ISETP.LT.OR P3, PT, R0, 0x12, !P0 ;  /* 0x000000120000780c */ /* 0x000fda0004761670 */
[----:B--2---:R-:W-:-:S05]  /*a0d0*/  @!P3 IMAD R133, R121, R22, RZ ;  /* 0x000000167985b224 */ /* 0x004fca00078e02ff */
[----:B------:R-:W-:Y:S01]  /*a0e0*/  @!P3 STG.E.U8 desc[UR48][R12.64+0x11], R133 ;  /* 0x000011850c00b986 */ /* 0x000fe2000c101130 */
[----:B-1----:R-:W-:-:S04]  /*a0f0*/  IADD3 R128, P3, R10, UR41, RZ ;  /* 0x000000290a807c10 */ /* 0x002fc8000ff7e0ff */
[----:B------:R-:W-:Y:S02]  /*a100*/  IADD3.X R132, R11, UR40, RZ, P3, !PT ;  /* 0x000000280b847c10 */ /* 0x000fe40009ffe4ff */
[----:B------:R-:W-:-:S13]  /*a110*/  ISETP.LT.OR P3, PT, R0, 0x11, !P1 ;  /* 0x000000110000780c */ /* 0x000fda0004f61670 */
[----:B------:R-:W-:Y:S01]  /*a120*/  @!P3 IADD3 R20, P5, R12, UR43, RZ ;  /* 0x0000002b0c14bc10 */ /* 0x000fe2000ffbe0ff */
[----:B0-----:R-:W-:-:S03]  /*a130*/  @!P3 IMAD R23, R122, R22, RZ ;  /* 0x000000167a17b224 */ /* 0x001fc600078e02ff */
[----:B------:R-:W-:Y:S02]  /*a140*/  @!P3 IADD3.X R21, R13, UR42, RZ, P5, !PT ;  /* 0x0000002a0d15bc10 */ /* 0x000fe4000affe4ff */
[----:B------:R-:W-:-:S03]  /*a150*/  ISETP.LT.OR P5, PT, R0, 0x12, !P1 ;  /* 0x000000120000780c */ /* 0x000fc60004fa1670 */
[----:B------:R0:W-:Y:S01]  /*a160*/  @!P3 STG.E.U8 desc[UR48][R20.64+0x10], R23 ;  /* 0x000010171400b986 */ /* 0x0001e2000c101130 */
[----:B------:R-:W-:-:S09]  /*a170*/  ISETP.LT.OR P3, PT, R0, 0x19, !P0 ;  /* 0x000000190000780c */ /* 0x000fd20004761670 */
[----:B------:R-:W-:Y:S01]  /*a180*/  @!P5 IADD3 R120, P6, R128, UR43, RZ ;  /* 0x0000002b8078dc10 */ /* 0x000fe2000ffde0ff */
[----:B------:R-:W-:-:S03]  /*a190*/  @!P5 IMAD R129, R123, R22, RZ ;  /* 0x000000167b81d224 */ /* 0x000fc600078e02ff */
[----:B------:R-:W-:Y:S01]  /*a1a0*/  @!P5 IADD3.X R121, R132, UR42, RZ, P6, !PT ;  /* 0x0000002a8479dc10 */ /* 0x000fe2000b7fe4ff */
[----:B------:R-:W-:-:S04]  /*a1b0*/  @!P3 IMAD R131, R124, R22, RZ ;  /* 0x000000167c83b224 */ /* 0x000fc800078e02ff */
[----:B------:R1:W-:Y:S04]  /*a1c0*/  @!P5 STG.E.U8 desc[UR48][R120.64+0x11], R129 ;  /* 0x000011817800d986 */ /* 0x0003e8000c101130 */
[----:B------:R-:W-:Y:S01]  /*a1d0*/  @!P3 STG.E.U8 desc[UR48][R12.64+0x18], R131 ;  /* 0x000018830c00b986 */ /* 0x000fe2000c101130 */
[----:B------:R-:W-:-:S13]  /*a1e0*/  ISETP.LT.OR P3, PT, R0, 0x1a, !P0 ;  /* 0x0000001a0000780c */ /* 0x000fda0004761670 */
[----:B------:R-:W-:-:S05]  /*a1f0*/  @!P3 IMAD R125, R125, R22, RZ ;  /* 0x000000167d7db224 */ /* 0x000fca00078e02ff */
[----:B------:R2:W-:Y:S01]  /*a200*/  @!P3 STG.E.U8 desc[UR48][R12.64+0x19], R125 ;  /* 0x0000197d0c00b986 */ /* 0x0005e2000c101130 */
[----:B------:R-:W-:-:S13]  /*a210*/  ISETP.LT.OR P3, PT, R0, 0x19, !P1 ;  /* 0x000000190000780c */ /* 0x000fda0004f61670 */
[----:B------:R-:W-:Y:S01]  /*a220*/  @!P3 IADD3 R122, P5, R12, UR43, RZ ;  /* 0x0000002b0c7abc10 */ /* 0x000fe2000ffbe0ff */
[----:B0-----:R-:W-:-:S03]  /*a230*/  @!P3 IMAD R23, R126, R22, RZ ;  /* 0x000000167e17b224 */ /* 0x001fc600078e02ff */
[----:B------:R-:W-:Y:S02]  /*a240*/  @!P3 IADD3.X R123, R13, UR42, RZ, P5, !PT ;  /* 0x0000002a0d7bbc10 */ /* 0x000fe4000affe4ff */
[----:B------:R-:W-:-:S03]  /*a250*/  ISETP.LT.OR P5, PT, R0, 0x1a, !P1 ;  /* 0x0000001a0000780c */ /* 0x000fc60004fa1670 */
[----:B------:R-:W-:Y:S10]  /*a260*/  @!P3 STG.E.U8 desc[UR48][R122.64+0x18], R23 ;  /* 0x000018177a00b986 */ /* 0x000ff4000c101130 */
[----:B------:R-:W-:Y:S01]  /*a270*/  @!P5 IADD3 R20, P6, R128, UR43, RZ ;  /* 0x0000002b8014dc10 */ /* 0x000fe2000ffde0ff */
[----:B------:R-:W-:-:S03]  /*a280*/  @!P5 IMAD R127, R127, R22, RZ ;  /* 0x000000167f7fd224 */ /* 0x000fc600078e02ff */
[----:B------:R-:W-:Y:S02]  /*a290*/  @!P5 IADD3.X R21, R132, UR42, RZ, P6, !PT ;  /* 0x0000002a8415dc10 */ /* 0x000fe4000b7fe4ff */
[----:B------:R-:W-:-:S03]  /*a2a0*/  ISETP.GE.AND P6, PT, R3, 0x1, PT ;  /* 0x000000010300780c */ /* 0x000fc60003fc6270 */
[----:B------:R-:W-:Y:S01]  /*a2b0*/  @!P5 STG.E.U8 desc[UR48][R20.64+0x19], R127 ;  /* 0x0000197f1400d986 */ /* 0x000fe2000c101130 */
[----:B------:R-:W-:Y:S02]  /*a2c0*/  ISETP.LT.OR P3, PT, R0, 0x21, !P6 ;  /* 0x000000210000780c */ /* 0x000fe40007761670 */
[----:B------:R-:W-:-:S11]  /*a2d0*/  ISETP.GE.AND P5, PT, R3, 0x9, PT ;  /* 0x000000090300780c */ /* 0x000fd60003fa6270 */
[----:B-1----:R-:W-:-:S05]  /*a2e0*/  @!P3 IMAD R121, R112, R22, RZ ;  /* 0x000000167079b224 */ /* 0x002fca00078e02ff */
[----:B------:R-:W-:Y:S01]  /*a2f0*/  @!P3 STG.E.U8 desc[UR48][R4.64+0x20], R121 ;  /* 0x000020790400b986 */ /* 0x000fe2000c101130 */
[----:B------:R-:W-:-:S13]  /*a300*/  ISETP.LT.OR P3, PT, R0, 0x22, !P6 ;  /* 0x000000220000780c */ /* 0x000fda0007761670 */
[----:B------:R-:W-:-:S05]  /*a310*/  @!P3 IMAD R113, R113, R22, RZ ;  /* 0x000000167171b224 */ /* 0x000fca00078e02ff */
[----:B------:R-:W-:Y:S01]  /*a320*/  @!P3 STG.E.U8 desc[UR48][R4.64+0x21], R113 ;  /* 0x000021710400b986 */ /* 0x000fe2000c101130 */
[----:B------:R-:W-:-:S13]  /*a330*/  ISETP.LT.OR P3, PT, R0, 0x21, !P5 ;  /* 0x000000210000780c */ /* 0x000fda0006f61670 */
[----:B--2---:R-:W-:-:S05]  /*a340*/  @!P3 IMAD R125, R114, R22, RZ ;  /* 0x00000016727db224 */ /* 0x004fca00078e02ff */
[----:B------:R-:W-:Y:S01]  /*a350*/  @!P3 STG.E.U8 desc[UR48][R6.64+0x20], R125 ;  /* 0x0000207d0600b986 */ /* 0x000fe2000c101130 */
[----:B------:R-:W-:-:S13]  /*a360*/  ISETP.LT.OR P3, PT, R0, 0x22, !P5 ;  /* 0x000000220000780c */ /* 0x000fda0006f61670 */
[----:B------:R-:W-:-:S05]  /*a370*/  @!P3 IMAD R115, R115, R22, RZ ;  /* 0x000000167373b224 */ /* 0x000fca00078e02ff */
[----:B------:R0:W-:Y:S01]  /*a380*/  @!P3 STG.E.U8 desc[UR48][R6.64+0x21], R115 ;  /* 0x000021730600b986 */ /* 0x0001e2000c101130 */
[----:B------:R-:W-:Y:S01]  /*a390*/  ISETP.LT.OR P3, PT, R0, 0x29, !P6 ;  /* 0x000000290000780c */ /* 0x000fe20007761670 */
[----:B0-----:R-:W-:-:S12]  /*a3a0*/  @!P4 IMAD R115, R106, R22, RZ ;  /* 0x000000166a73c224 */ /* 0x001fd800078e02ff */
[----:B------:R-:W-:-:S05]  /*a3b0*/  @!P3 IMAD R21, R116, R22, RZ ;  /* 0x000000167415b224 */ /* 0x000fca00078e02ff */
[----:B------:R-:W-:Y:S01]  /*a3c0*/  @!P3 STG.E.U8 desc[UR48][R4.64+0x28], R21 ;  /* 0x000028150400b986 */ /* 0x000fe2000c101130 */
[----:B------:R-:W-:Y:S02]  /*a3d0*/  ISETP.LT.OR P3, PT, R0, 0x2a, !P6 ;  /* 0x0000002a0000780c */ /* 0x000fe40007761670 */
[----:B------:R-:W-:-:S11]  /*a3e0*/  ISETP.GE.AND P6, PT, R3, 0x89, PT ;  /* 0x000000890300780c */ /* 0x000fd60003fc6270 */
[----:B------:R-:W-:-:S05]  /*a3f0*/  @!P3 IMAD R117, R117, R22, RZ ;  /* 0x000000167575b224 */ /* 0x000fca00078e02ff */
[----:B------:R0:W-:Y:S01]  /*a400*/  @!P3 STG.E.U8 desc[UR48][R4.64+0x29], R117 ;  /* 0x000029750400b986 */ /* 0x0001e2000c101130 */
[----:B------:R-:W-:-:S13]  /*a410*/  ISETP.LT.OR P3, PT, R0, 0x29, !P5 ;  /* 0x000000290000780c */ /* 0x000fda0006f61670 */
[----:B------:R-:W-:-:S05]  /*a420*/  @!P3 IMAD R23, R118, R22, RZ ;  /* 0x000000167617b224 */ /* 0x000fca00078e02ff */
[----:B------:R1:W-:Y:S01]  /*a430*/  @!P3 STG.E.U8 desc[UR48][R6.64+0x28], R23 ;  /* 0x000028170600b986 */ /* 0x0003e2000c101130 */
[C---:B------:R-:W-:Y:S02]  /*a440*/  ISETP.LT.OR P3, PT, R0.reuse, 0x2a, !P5 ;  /* 0x0000002a0000780c */ /* 0x040fe40006f61670 */
[----:B------:R-:W-:-:S11]  /*a450*/  ISETP.LT.OR P5, PT, R0, 0x22, !P6 ;  /* 0x000000220000780c */ /* 0x000fd600077a1670 */
[-C--:B------:R-:W-:Y:S02]  /*a460*/  @!P3 IMAD R119, R119, R22.reuse, RZ ;  /* 0x000000167777b224 */ /* 0x080fe400078e02ff */
[----:B0-----:R-:W-:-:S03]  /*a470*/  @!P5 IMAD R117, R107, R22, RZ ;  /* 0x000000166b75d224 */ /* 0x001fc600078e02ff */
[----:B------:R-:W-:Y:S01]  /*a480*/  @!P3 STG.E.U8 desc[UR48][R6.64+0x29], R119 ;  /* 0x000029770600b986 */ /* 0x000fe2000c101130 */
[----:B------:R-:W-:-:S04]  /*a490*/  @!P5 IADD3 R20, P3, R8, UR43, RZ ;  /* 0x0000002b0814dc10 */ /* 0x000fc8000ff7e0ff */
[----:B------:R-:W-:Y:S02]  /*a4a0*/  @!P5 IADD3.X R21, R9, UR42, RZ, P3, !PT ;  /* 0x0000002a0915dc10 */ /* 0x000fe40009ffe4ff */
[----:B------:R-:W-:-:S04]  /*a4b0*/  ISETP.GE.AND P3, PT, R3, 0x81, PT ;  /* 0x000000810300780c */ /* 0x000fc80003f66270 */
[----:B------:R-:W-:-:S13]  /*a4c0*/  ISETP.LT.OR P3, PT, R0, 0x21, !P3 ;  /* 0x000000210000780c */ /* 0x000fda0005f61670 */
[----:B------:R-:W-:-:S05]  /*a4d0*/  @!P3 IMAD R113, R104, R22, RZ ;  /* 0x000000166871b224 */ /* 0x000fca00078e02ff */
[----:B------:R-:W-:Y:S01]  /*a4e0*/  @!P3 STG.E.U8 desc[UR48][R8.64+0x20], R113 ;  /* 0x000020710800b986 */ /* 0x000fe2000c101130 */
[----:B------:R-:W-:-:S04]  /*a4f0*/  ISETP.GE.AND P3, PT, R3, 0x81, PT ;  /* 0x000000810300780c */ /* 0x000fc80003f66270 */
[----:B------:R-:W-:-:S13]  /*a500*/  ISETP.LT.OR P3, PT, R0, 0x22, !P3 ;  /* 0x000000220000780c */ /* 0x000fda0005f61670 */
[----:B-1----:R-:W-:-:S05]  /*a510*/  @!P3 IMAD R23, R105, R22, RZ ;  /* 0x000000166917b224 */ /* 0x002fca00078e02ff */
[----:B------:R-:W-:Y:S01]  /*a520*/  @!P3 STG.E.U8 desc[UR48][R8.64+0x21], R23 ;  /* 0x000021170800b986 */ /* 0x000fe2000c101130 */
[----:B------:R-:W-:-:S03]  /*a530*/  ISETP.LT.OR P3, PT, R0, 0x29, !P6 ;  /* 0x000000290000780c */ /* 0x000fc60007761670 */
[----:B------:R-:W-:Y:S04]  /*a540*/  @!P4 STG.E.U8 desc[UR48][R14.64+0x20], R115 ;  /* 0x000020730e00c986 */ /* 0x000fe8000c101130 */
[----:B------:R0:W-:Y:S06]  /*a550*/  @!P5 STG.E.U8 desc[UR48][R20.64+0x21], R117 ;  /* 0x000021751400d986 */ /* 0x0001ec000c101130 */
[----:B------:R-:W-:-:S04]  /*a560*/  @!P3 IADD3 R104, P6, R8, UR43, RZ ;  /* 0x0000002b0868bc10 */ /* 0x000fc8000ffde0ff */
[----:B------:R-:W-:Y:S02]  /*a570*/  @!P3 IADD3.X R105, R9, UR42, RZ, P6, !PT ;  /* 0x0000002a0969bc10 */ /* 0x000fe4000b7fe4ff */
        /* <DEDUP_REMOVED lines=14> */
[----:B------:R-:W-:-:S03]  /*a660*/  ISETP.LT.OR P5, PT, R0, 0x31, !P6 ;  /* 0x000000310000780c */ /* 0x000fc600077a1670 */
[----:B------:R1:W-:Y:S04]  /*a670*/  @!P3 STG.E.U8 desc[UR48][R104.64+0x28], R21 ;  /* 0x000028156800b986 */ /* 0x0003e8000c101130 */
[----:B------:R-:W-:Y:S06]  /*a680*/  @!P4 STG.E.U8 desc[UR48][R112.64+0x29], R111 ;  /* 0x0000296f7000c986 */ /* 0x000fec000c101130 */
[----:B------:R-:W-:-:S04]  /*a690*/  @!P5 IADD3 R106, P6, R8, UR43, RZ ;  /* 0x0000002b086adc10 */ /* 0x000fc8000ffde0ff */
[----:B------:R-:W-:Y:S02]  /*a6a0*/  @!P5 IADD3.X R107, R9, UR42, RZ, P6, !PT ;  /* 0x0000002a096bdc10 */ /* 0x000fe4000b7fe4ff */
[----:B------:R-:W-:-:S04]  /*a6b0*/  ISETP.GE.AND P6, PT, R3, 0x101, PT ;  /* 0x000001010300780c */ /* 0x000fc80003fc6270 */
[----:B------:R-:W-:-:S13]  /*a6c0*/  ISETP.LT.OR P3, PT, R0, 0x21, !P6 ;  /* 0x000000210000780c */ /* 0x000fda0007761670 */
        /* <DEDUP_REMOVED lines=27> */
[----:B------:R1:W-:Y:S01]  /*a880*/  @!P3 STG.E.U8 desc[UR48][R96.64+0x28], R21 ;  /* 0x000028156000b986 */ /* 0x0003e2000c101130 */
[----:B------:R-:W-:-:S09]  /*a890*/  ISETP.LT.OR P3, PT, R0, 0x21, !P0 ;  /* 0x000000210000780c */ /* 0x000fd20004761670 */
[----:B------:R-:W-:Y:S01]  /*a8a0*/  @!P4 IADD3 R14, P6, R10, UR43, RZ ;  /* 0x0000002b0a0ecc10 */ /* 0x000fe2000ffde0ff */
[----:B------:R-:W-:-:S03]  /*a8b0*/  @!P4 IMAD R103, R103, R22, RZ ;  /* 0x000000166767c224 */ /* 0x000fc600078e02ff */
[----:B------:R-:W-:Y:S01]  /*a8c0*/  @!P4 IADD3.X R15, R11, UR42, RZ, P6, !PT ;  /* 0x0000002a0b0fcc10 */ /* 0x000fe2000b7fe4ff */
[----:B0-----:R-:W-:-:S04]  /*a8d0*/  @!P3 IMAD R23, R88, R22, RZ ;  /* 0x000000165817b224 */ /* 0x001fc800078e02ff */
[----:B------:R0:W-:Y:S04]  /*a8e0*/  @!P4 STG.E.U8 desc[UR48][R14.64+0x29], R103 ;  /* 0x000029670e00c986 */ /* 0x0001e8000c101130 */
[----:B------:R2:W-:Y:S01]  /*a8f0*/  @!P3 STG.E.U8 desc[UR48][R12.64+0x20], R23 ;  /* 0x000020170c00b986 */ /* 0x0005e2000c101130 */
[----:B------:R-:W-:-:S13]  /*a900*/  ISETP.LT.OR P3, PT, R0, 0x22, !P0 ;  /* 0x000000220000780c */ /* 0x000fda0004761670 */
[----:B------:R-:W-:-:S05]  /*a910*/  @!P3 IMAD R89, R89, R22, RZ ;  /* 0x000000165959b224 */ /* 0x000fca00078e02ff */
[----:B------:R-:W-:Y:S01]  /*a920*/  @!P3 STG.E.U8 desc[UR48][R12.64+0x21], R89 ;  /* 0x000021590c00b986 */ /* 0x000fe2000c101130 */
[----:B------:R-:W-:-:S04]  /*a930*/  IADD3 R88, P3, R10, UR41, RZ ;  /* 0x000000290a587c10 */ /* 0x000fc8000ff7e0ff */
[----:B------:R-:W-:Y:S02]  /*a940*/  IADD3.X R98, R11, UR40, RZ, P3, !PT ;  /* 0x000000280b627c10 */ /* 0x000fe40009ffe4ff */
[----:B-1----:R-:W-:-:S04]  /*a950*/  IADD3 R96, P3, R10, UR41, RZ ;  /* 0x000000290a607c10 */ /* 0x002fc8000ff7e0ff */
[----:B------:R-:W-:Y:S02]  /*a960*/  IADD3.X R99, R11, UR40, RZ, P3, !PT ;  /* 0x000000280b637c10 */ /* 0x000fe40009ffe4ff */
[----:B------:R-:W-:-:S13]  /*a970*/  ISETP.LT.OR P3, PT, R0, 0x21, !P1 ;  /* 0x000000210000780c */ /* 0x000fda0004f61670 */
[----:B0-----:R-:W-:Y:S01]  /*a980*/  @!P3 IADD3 R14, P4, R88, UR43, RZ ;  /* 0x0000002b580ebc10 */ /* 0x001fe2000ff9e0ff */
[----:B--2---:R-:W-:-:S03]  /*a990*/  @!P3 IMAD R23, R90, R22, RZ ;  /* 0x000000165a17b224 */ /* 0x004fc600078e02ff */
[----:B------:R-:W-:Y:S02]  /*a9a0*/  @!P3 IADD3.X R15, R98, UR42, RZ, P4, !PT ;  /* 0x0000002a620fbc10 */ /* 0x000fe4000a7fe4ff */
[----:B------:R-:W-:-:S03]  /*a9b0*/  ISETP.LT.OR P4, PT, R0, 0x22, !P1 ;  /* 0x000000220000780c */ /* 0x000fc60004f81670 */
[----:B------:R-:W-:Y:S01]  /*a9c0*/  @!P3 STG.E.U8 desc[UR48][R14.64+0x20], R23 ;  /* 0x000020170e00b986 */ /* 0x000fe2000c101130 */
        /* <DEDUP_REMOVED lines=9> */
[----:B------:R-:W-:Y:S01]  /*aa60*/  @!P3 STG.E.U8 desc[UR48][R12.64+0x29], R93 ;  /* 0x0000295d0c00b986 */ /* 0x000fe2000c101130 */
        /* <DEDUP_REMOVED lines=13> */
[----:B------:R-:W-:-:S05]  /*ab40*/  @!P3 IMAD R23, R80, R22, RZ ;  /* 0x000000165017b224 */ /* 0x000fca00078e02ff */
[----:B------:R-:W-:Y:S01]  /*ab50*/  @!P3 STG.E.U8 desc[UR48][R4.64+0x30], R23 ;  /* 0x000030170400b986 */ /* 0x000fe2000c101130 */
[----:B------:R-:W-:-:S13]  /*ab60*/  ISETP.LT.OR P3, PT, R0, 0x32, !P6 ;  /* 0x000000320000780c */ /* 0x000fda0007761670 */
[----:B------:R-:W-:-:S05]  /*ab70*/  @!P3 IMAD R81, R81, R22, RZ ;  /* 0x000000165151b224 */ /* 0x000fca00078e02ff */
[----:B------:R-:W-:Y:S01]  /*ab80*/  @!P3 STG.E.U8 desc[UR48][R4.64+0x31], R81 ;  /* 0x000031510400b986 */ /* 0x000fe2000c101130 */
[----:B------:R-:W-:-:S13]  /*ab90*/  ISETP.LT.OR P3, PT, R0, 0x31, !P4 ;  /* 0x000000310000780c */ /* 0x000fda0006761670 */
[----:B------:R-:W-:-:S05]  /*aba0*/  @!P3 IMAD R91, R82, R22, RZ ;  /* 0x00000016525bb224 */ /* 0x000fca00078e02ff */
        /* <DEDUP_REMOVED lines=14> */
[----:B------:R-:W-:Y:S01]  /*ac90*/  @!P3 STG.E.U8 desc[UR48][R6.64+0x38], R21 ;  /* 0x000038150600b986 */ /* 0x000fe2000c101130 */
[C---:B------:R-:W-:Y:S02]  /*aca0*/  ISETP.LT.OR P3, PT, R0.reuse, 0x3a, !P4 ;  /* 0x0000003a0000780c */ /* 0x040fe40006761670 */
[----:B------:R-:W-:-:S11]  /*acb0*/  ISETP.LT.OR P4, PT, R0, 0x32, !P6 ;  /* 0x000000320000780c */ /* 0x000fd60007781670 */
[----:B------:R-:W-:-:S05]  /*acc0*/  @!P3 IMAD R87, R87, R22, RZ ;  /* 0x000000165757b224 */ /* 0x000fca00078e02ff */
[----:B------:R-:W-:Y:S01]  /*acd0*/  @!P3 STG.E.U8 desc[UR48][R6.64+0x39], R87 ;  /* 0x000039570600b986 */ /* 0x000fe2000c101130 */
[----:B------:R-:W-:-:S04]  /*ace0*/  @!P4 IADD3 R14, P3, R8, UR43, RZ ;  /* 0x0000002b080ecc10 */ /* 0x000fc8000ff7e0ff */
[----:B0-----:R-:W-:Y:S02]  /*acf0*/  @!P4 IADD3.X R15, R9, UR42, RZ, P3, !PT ;  /* 0x0000002a090fcc10 */ /* 0x001fe40009ffe4ff */
[----:B------:R-:W-:-:S04]  /*ad00*/  ISETP.GE.AND P3, PT, R3, 0x81, PT ;  /* 0x000000810300780c */ /* 0x000fc80003f66270 */
[----:B------:R-:W-:-:S13]  /*ad10*/  ISETP.LT.OR P3, PT, R0, 0x31, !P3 ;  /* 0x000000310000780c */ /* 0x000fda0005f61670 */
[----:B------:R-:W-:-:S05]  /*ad20*/  @!P3 IMAD R23, R72, R22, RZ ;  /* 0x000000164817b224 */ /* 0x000fca00078e02ff */
[----:B------:R0:W-:Y:S01]  /*ad30*/  @!P3 STG.E.U8 desc[UR48][R8.64+0x30], R23 ;  /* 0x000030170800b986 */ /* 0x0001e2000c101130 */
[----:B------:R-:W-:-:S04]  /*ad40*/  ISETP.GE.AND P3, PT, R3, 0x81, PT ;  /* 0x000000810300780c */ /* 0x000fc80003f66270 */
[----:B------:R-:W-:Y:S01]  /*ad50*/  ISETP.LT.OR P3, PT, R0, 0x32, !P3 ;  /* 0x000000320000780c */ /* 0x000fe20005f61670 */
[----:B0-----:R-:W-:-:S12]  /*ad60*/  @!P4 IMAD R23, R75, R22, RZ ;  /* 0x000000164b17c224 */ /* 0x001fd800078e02ff */
[----:B------:R-:W-:-:S05]  /*ad70*/  @!P3 IMAD R81, R73, R22, RZ ;  /* 0x000000164951b224 */ /* 0x000fca00078e02ff */
        /* <DEDUP_REMOVED lines=22> */
[----:B------:R2:W-:Y:S06]  /*aee0*/  @!P5 STG.E.U8 desc[UR48][R72.64+0x39], R79 ;  /* 0x0000394f4800d986 */ /* 0x0005ec000c101130 */
[----:B------:R-:W-:-:S04]  /*aef0*/  @!P4 IADD3 R74, P6, R8, UR43, RZ ;  /* 0x0000002b084acc10 */ /* 0x000fc8000ffde0ff */
[----:B------:R-:W-:Y:S02]  /*af00*/  @!P4 IADD3.X R75, R9, UR42, RZ, P6, !PT ;  /* 0x0000002a094bcc10 */ /* 0x000fe4000b7fe4ff */
[----:B------:R-:W-:-:S04]  /*af10*/  ISETP.GE.AND P6, PT, R3, 0x101, PT ;  /* 0x000001010300780c */ /* 0x000fc80003fc6270 */
[----:B------:R-:W-:-:S13]  /*af20*/  ISETP.LT.OR P3, PT, R0, 0x31, !P6 ;  /* 0x000000310000780c */ /* 0x000fda0007761670 */
[----:B0-----:R-:W-:-:S05]  /*af30*/  @!P3 IMAD R81, R64, R22, RZ ;  /* 0x000000164051b224 */ /* 0x001fca00078e02ff */
[----:B------:R-:W-:Y:S01]  /*af40*/  @!P3 STG.E.U8 desc[UR48][R10.64+0x30], R81 ;  /* 0x000030510a00b986 */ /* 0x000fe2000c101130 */
        /* <DEDUP_REMOVED lines=15> */
[----:B--2---:R-:W-:-:S05]  /*b040*/  @!P3 IMAD R73, R68, R22, RZ ;  /* 0x000000164449b224 */ /* 0x004fca00078e02ff */
        /* <DEDUP_REMOVED lines=16> */
[----:B------:R2:W-:Y:S01]  /*b150*/  @!P3 STG.E.U8 desc[UR48][R12.64+0x30], R23 ;  /* 0x000030170c00b986 */ /* 0x0005e2000c101130 */
[----:B------:R-:W-:-:S13]  /*b160*/  ISETP.LT.OR P3, PT, R0, 0x32, !P0 ;  /* 0x000000320000780c */ /* 0x000fda0004761670 */
[----:B------:R-:W-:-:S05]  /*b170*/  @!P3 IMAD R57, R57, R22, RZ ;  /* 0x000000163939b224 */ /* 0x000fca00078e02ff */
[----:B------:R-:W-:Y:S01]  /*b180*/  @!P3 STG.E.U8 desc[UR48][R12.64+0x31], R57 ;  /* 0x000031390c00b986 */ /* 0x000fe2000c101130 */
[----:B------:R-:W-:-:S04]  /*b190*/  IADD3 R56, P3, R10, UR41, RZ ;  /* 0x000000290a387c10 */ /* 0x000fc8000ff7e0ff */
[----:B------:R-:W-:Y:S02]  /*b1a0*/  IADD3.X R66, R11, UR40, RZ, P3, !PT ;  /* 0x000000280b427c10 */ /* 0x000fe40009ffe4ff */
[----:B0-----:R-:W-:-:S04]  /*b1b0*/  IADD3 R64, P3, R10, UR41, RZ ;  /* 0x000000290a407c10 */ /* 0x001fc8000ff7e0ff */
[----:B------:R-:W-:Y:S02]  /*b1c0*/  IADD3.X R67, R11, UR40, RZ, P3, !PT ;  /* 0x000000280b437c10 */ /* 0x000fe40009ffe4ff */
[----:B------:R-:W-:-:S13]  /*b1d0*/  ISETP.LT.OR P3, PT, R0, 0x31, !P1 ;  /* 0x000000310000780c */ /* 0x000fda0004f61670 */
[----:B-1----:R-:W-:Y:S01]  /*b1e0*/  @!P3 IADD3 R14, P5, R56, UR43, RZ ;  /* 0x0000002b380ebc10 */ /* 0x002fe2000ffbe0ff */
        /* <DEDUP_REMOVED lines=39> */
[----:B0-----:R-:W-:-:S05]  /*b460*/  @!P3 IMAD R15, R52, R22, RZ ;  /* 0x00000016340fb224 */ /* 0x001fca00078e02ff */
        /* <DEDUP_REMOVED lines=13> */
[----:B------:R-:W-:Y:S01]  /*b540*/  @!P3 IADD3 R14, P5, R8, UR43, RZ ;  /* 0x0000002b080ebc10 */ /* 0x000fe2000ffbe0ff */
[----:B------:R-:W-:-:S03]  /*b550*/  @!P3 IMAD R43, R43, R22, RZ ;  /* 0x000000162b2bb224 */ /* 0x000fc600078e02ff */
[----:B------:R-:W-:Y:S02]  /*b560*/  @!P3 IADD3.X R15, R9, UR42, RZ, P5, !PT ;  /* 0x0000002a090fbc10 */ /* 0x000fe4000affe4ff */
[----:B------:R-:W-:-:S04]  /*b570*/  ISETP.GE.AND P5, PT, R3, 0x81, PT ;  /* 0x000000810300780c */ /* 0x000fc80003fa6270 */
[----:B------:R-:W-:-:S13]  /*b580*/  ISETP.LT.OR P5, PT, R0, 0x41, !P5 ;  /* 0x000000410000780c */ /* 0x000fda0006fa1670 */
[----:B------:R-:W-:Y:S02]  /*b590*/  @!P5 IMAD R23, R40, R22, RZ ;  /* 0x000000162817d224 */ /* 0x000fe400078e02ff */
[----:B------:R-:W-:Y:S02]  /*b5a0*/  @!P5 IMAD.MOV.U32 R4, RZ, RZ, R8 ;  /* 0x000000ffff04d224 */ /* 0x000fe400078e0008 */
[----:B------:R-:W-:-:S05]  /*b5b0*/  @!P5 IMAD.MOV.U32 R5, RZ, RZ, R9 ;  /* 0x000000ffff05d224 */ /* 0x000fca00078e0009 */
[----:B------:R0:W-:Y:S01]  /*b5c0*/  @!P5 STG.E.U8 desc[UR48][R4.64+0x40], R23 ;  /* 0x000040170400d986 */ /* 0x0001e2000c101130 */
[----:B------:R-:W-:-:S04]  /*b5d0*/  ISETP.GE.AND P5, PT, R3, 0x81, PT ;  /* 0x000000810300780c */ /* 0x000fc80003fa6270 */
[----:B------:R-:W-:-:S13]  /*b5e0*/  ISETP.LT.OR P5, PT, R0, 0x42, !P5 ;  /* 0x000000420000780c */ /* 0x000fda0006fa1670 */
[----:B------:R-:W-:Y:S02]  /*b5f0*/  @!P5 IMAD R41, R41, R22, RZ ;  /* 0x000000162929d224 */ /* 0x000fe400078e02ff */
[----:B0-----:R-:W-:Y:S02]  /*b600*/  @!P5 IMAD.MOV.U32 R4, RZ, RZ, R8 ;  /* 0x000000ffff04d224 */ /* 0x001fe400078e0008 */
[----:B------:R-:W-:-:S05]  /*b610*/  @!P5 IMAD.MOV.U32 R5, RZ, RZ, R9 ;  /* 0x000000ffff05d224 */ /* 0x000fca00078e0009 */
[----:B------:R0:W-:Y:S01]  /*b620*/  @!P5 STG.E.U8 desc[UR48][R4.64+0x41], R41 ;  /* 0x000041290400d986 */ /* 0x0001e2000c101130 */
[----:B------:R-:W-:-:S03]  /*b630*/  ISETP.GE.AND P5, PT, R3, 0x81, PT ;  /* 0x000000810300780c */ /* 0x000fc60003fa6270 */
[----:B------:R-:W-:Y:S01]  /*b640*/  @!P4 STG.E.U8 desc[UR48][R74.64+0x40], R7 ;  /* 0x000040074a00c986 */ /* 0x000fe2000c101130 */
[----:B------:R-:W-:-:S03]  /*b650*/  ISETP.LT.OR P4, PT, R0, 0x4a, !P5 ;  /* 0x0000004a0000780c */ /* 0x000fc60006f81670 */
[----:B------:R-:W-:Y:S01]  /*b660*/  @!P3 STG.E.U8 desc[UR48][R14.64+0x41], R43 ;  /* 0x0000412b0e00b986 */ /* 0x000fe2000c101130 */
[C---:B------:R-:W-:Y:S02]  /*b670*/  ISETP.LT.OR P3, PT, R0.reuse, 0x49, !P5 ;  /* 0x000000490000780c */ /* 0x040fe40006f61670 */
[----:B------:R-:W-:-:S07]  /*b680*/  ISETP.LT.OR P5, PT, R0, 0x4a, !P6 ;  /* 0x0000004a0000780c */ /* 0x000fce00077a1670 */
[----:B------:R-:W-:-:S04]  /*b690*/  @!P4 IMAD R45, R45, R22, RZ ;  /* 0x000000162d2dc224 */ /* 0x000fc800078e02ff */
[-C--:B------:R-:W-:Y:S02]  /*b6a0*/  @!P3 IMAD R21, R44, R22.reuse, RZ ;  /* 0x000000162c15b224 */ /* 0x080fe400078e02ff */
[----:B0-----:R-:W-:Y:S02]  /*b6b0*/  @!P3 IMAD.MOV.U32 R4, RZ, RZ, R8 ;  /* 0x000000ffff04b224 */ /* 0x001fe400078e0008 */
[----:B------:R-:W-:Y:S02]  /*b6c0*/  @!P3 IMAD.MOV.U32 R5, RZ, RZ, R9 ;  /* 0x000000ffff05b224 */ /* 0x000fe400078e0009 */
[----:B------:R-:W-:-:S03]  /*b6d0*/  @!P5 IMAD R47, R47, R22, RZ ;  /* 0x000000162f2fd224 */ /* 0x000fc600078e02ff */
[----:B------:R0:W-:Y:S01]  /*b6e0*/  @!P3 STG.E.U8 desc[UR48][R4.64+0x48], R21 ;  /* 0x000048150400b986 */ /* 0x0001e2000c101130 */
[----:B------:R-:W-:Y:S02]  /*b6f0*/  ISETP.LT.OR P3, PT, R0, 0x49, !P6 ;  /* 0x000000490000780c */ /* 0x000fe40007761670 */
[----:B------:R-:W-:Y:S01]  /*b700*/  ISETP.GE.AND P6, PT, R3, 0x101, PT ;  /* 0x000001010300780c */ /* 0x000fe20003fc6270 */
[----:B0-----:R-:W-:Y:S02]  /*b710*/  @!P4 IMAD.MOV.U32 R4, RZ, RZ, R8 ;  /* 0x000000ffff04c224 */ /* 0x001fe400078e0008 */
[----:B------:R-:W-:-:S08]  /*b720*/  @!P4 IMAD.MOV.U32 R5, RZ, RZ, R9 ;  /* 0x000000ffff05c224 */ /* 0x000fd000078e0009 */
[----:B------:R-:W-:Y:S01]  /*b730*/  @!P3 IMAD R15, R46, R22, RZ ;  /* 0x000000162e0fb224 */ /* 0x000fe200078e02ff */
[----:B------:R-:W-:Y:S01]  /*b740*/  @!P4 STG.E.U8 desc[UR48][R4.64+0x49], R45 ;  /* 0x0000492d0400c986 */ /* 0x000fe2000c101130 */
[----:B------:R-:W-:-:S04]  /*b750*/  @!P3 IADD3 R6, P4, R8, UR43, RZ ;  /* 0x0000002b0806bc10 */ /* 0x000fc8000ff9e0ff */
[----:B------:R-:W-:Y:S02]  /*b760*/  @!P3 IADD3.X R7, R9, UR42, RZ, P4, !PT ;  /* 0x0000002a0907bc10 */ /* 0x000fe4000a7fe4ff */
[----:B------:R-:W-:-:S03]  /*b770*/  @!P5 IADD3 R8, P4, R8, UR43, RZ ;  /* 0x0000002b0808dc10 */ /* 0x000fc6000ff9e0ff */
[----:B------:R0:W-:Y:S01]  /*b780*/  @!P3 STG.E.U8 desc[UR48][R6.64+0x48], R15 ;  /* 0x0000480f0600b986 */ /* 0x0001e2000c101130 */
[C---:B------:R-:W-:Y:S02]  /*b790*/  ISETP.LT.OR P3, PT, R0.reuse, 0x41, !P6 ;  /* 0x000000410000780c */ /* 0x040fe40007761670 */
[----:B------:R-:W-:Y:S02]  /*b7a0*/  @!P5 IADD3.X R9, R9, UR42, RZ, P4, !PT ;  /* 0x0000002a0909dc10 */ /* 0x000fe4000a7fe4ff */
[----:B------:R-:W-:-:S03]  /*b7b0*/  ISETP.LT.OR P4, PT, R0, 0x42, !P6 ;  /* 0x000000420000780c */ /* 0x000fc60007781670 */
[----:B------:R-:W-:Y:S01]  /*b7c0*/  @!P5 STG.E.U8 desc[UR48][R8.64+0x49], R47 ;  /* 0x0000492f0800d986 */ /* 0x000fe2000c101130 */
[----:B------:R-:W-:-:S05]  /*b7d0*/  ISETP.LT.OR P5, PT, R0, 0x41, !P2 ;  /* 0x000000410000780c */ /* 0x000fca00057a1670 */
[----:B------:R-:W-:-:S04]  /*b7e0*/  @!P3 IMAD R3, R32, R22, RZ ;  /* 0x000000162003b224 */ /* 0x000fc800078e02ff */
[-C--:B------:R-:W-:Y:S01]  /*b7f0*/  @!P4 IMAD R33, R33, R22.reuse, RZ ;  /* 0x000000162121c224 */ /* 0x080fe200078e02ff */
[----:B------:R1:W-:Y:S01]  /*b800*/  @!P3 STG.E.U8 desc[UR48][R10.64+0x40], R3 ;  /* 0x000040030a00b986 */ /* 0x0003e2000c101130 */
[----:B------:R-:W-:Y:S02]  /*b810*/  ISETP.LT.OR P3, PT, R0, 0x42, !P2 ;  /* 0x000000420000780c */ /* 0x000fe40005761670 */
[----:B0-----:R-:W-:Y:S01]  /*b820*/  @!P5 IMAD R15, R34, R22, RZ ;  /* 0x00000016220fd224 */ /* 0x001fe200078e02ff */
[----:B------:R-:W-:Y:S01]  /*b830*/  @!P4 STG.E.U8 desc[UR48][R10.64+0x41], R33 ;  /* 0x000041210a00c986 */ /* 0x000fe2000c101130 */
[----:B------:R-:W-:-:S04]  /*b840*/  @!P5 IADD3 R4, P4, R10, UR43, RZ ;  /* 0x0000002b0a04dc10 */ /* 0x000fc8000ff9e0ff */
[----:B------:R-:W-:Y:S02]  /*b850*/  @!P5 IADD3.X R5, R11, UR42, RZ, P4, !PT ;  /* 0x0000002a0b05dc10 */ /* 0x000fe4000a7fe4ff */
[C---:B------:R-:W-:Y:S02]  /*b860*/  ISETP.LT.OR P4, PT, R0.reuse, 0x49, !P6 ;  /* 0x000000490000780c */ /* 0x040fe40007781670 */
[----:B------:R-:W-:Y:S01]  /*b870*/  ISETP.LT.OR P6, PT, R0, 0x4a, !P6 ;  /* 0x0000004a0000780c */ /* 0x000fe200077c1670 */
[----:B------:R0:W-:Y:S01]  /*b880*/  @!P5 STG.E.U8 desc[UR48][R4.64+0x40], R15 ;  /* 0x0000400f0400d986 */ /* 0x0001e2000c101130 */
[----:B------:R-:W-:Y:S01]  /*b890*/  @!P3 IADD3 R6, P5, R10, UR43, RZ ;  /* 0x0000002b0a06bc10 */ /* 0x000fe2000ffbe0ff */
[----:B------:R-:W-:-:S03]  /*b8a0*/  @!P3 IMAD R35, R35, R22, RZ ;  /* 0x000000162323b224 */ /* 0x000fc600078e02ff */
[----:B------:R-:W-:Y:S02]  /*b8b0*/  @!P3 IADD3.X R7, R11, UR42, RZ, P5, !PT ;  /* 0x0000002a0b07bc10 */ /* 0x000fe4000affe4ff */
[C---:B------:R-:W-:Y:S02]  /*b8c0*/  ISETP.LT.OR P5, PT, R0.reuse, 0x49, !P2 ;  /* 0x000000490000780c */ /* 0x040fe400057a1670 */
[----:B------:R-:W-:Y:S01]  /*b8d0*/  ISETP.LT.OR P2, PT, R0, 0x4a, !P2 ;  /* 0x0000004a0000780c */ /* 0x000fe20005741670 */
[-C--:B-1----:R-:W-:Y:S01]  /*b8e0*/  @!P4 IMAD R3, R36, R22.reuse, RZ ;  /* 0x000000162403c224 */ /* 0x082fe200078e02ff */
[----:B------:R-:W-:Y:S01]  /*b8f0*/  @!P3 STG.E.U8 desc[UR48][R6.64+0x41], R35 ;  /* 0x000041230600b986 */ /* 0x000fe2000c101130 */
[-C--:B------:R-:W-:Y:S01]  /*b900*/  @!P6 IMAD R37, R37, R22.reuse, RZ ;  /* 0x000000162525e224 */ /* 0x080fe200078e02ff */
[----:B------:R-:W-:Y:S02]  /*b910*/  ISETP.LT.OR P3, PT, R0, 0x41, !P0 ;  /* 0x000000410000780c */ /* 0x000fe40004761670 */
[----:B------:R1:W-:Y:S04]  /*b920*/  @!P4 STG.E.U8 desc[UR48][R10.64+0x48], R3 ;  /* 0x000048030a00c986 */ /* 0x0003e8000c101130 */
[----:B------:R-:W-:Y:S01]  /*b930*/  @!P6 STG.E.U8 desc[UR48][R10.64+0x49], R37 ;  /* 0x000049250a00e986 */ /* 0x000fe2000c101130 */
[----:B0-----:R-:W-:Y:S01]  /*b940*/  @!P5 IADD3 R4, P4, R10, UR43, RZ ;  /* 0x0000002b0a04dc10 */ /* 0x001fe2000ff9e0ff */
[-C--:B------:R-:W-:Y:S01]  /*b950*/  @!P5 IMAD R15, R38, R22.reuse, RZ ;  /* 0x00000016260fd224 */ /* 0x080fe200078e02ff */
[----:B------:R-:W-:Y:S01]  /*b960*/  ISETP.LT.OR P6, PT, R0, 0x42, !P0 ;  /* 0x000000420000780c */ /* 0x000fe200047c1670 */
[----:B------:R-:W-:Y:S01]  /*b970*/  @!P2 IMAD R39, R39, R22, RZ ;  /* 0x000000162727a224 */ /* 0x000fe200078e02ff */
[----:B------:R-:W-:-:S02]  /*b980*/  @!P5 IADD3.X R5, R11, UR42, RZ, P4, !PT ;  /* 0x0000002a0b05dc10 */ /* 0x000fc4000a7fe4ff */
[----:B------:R-:W-:Y:S01]  /*b990*/  @!P2 IADD3 R8, P4, R10, UR43, RZ ;  /* 0x0000002b0a08ac10 */ /* 0x000fe2000ff9e0ff */
[-C--:B-1----:R-:W-:Y:S02]  /*b9a0*/  @!P3 IMAD R3, R24, R22.reuse, RZ ;  /* 0x000000161803b224 */ /* 0x082fe400078e02ff */
[----:B------:R0:W-:Y:S01]  /*b9b0*/  @!P5 STG.E.U8 desc[UR48][R4.64+0x48], R15 ;  /* 0x0000480f0400d986 */ /* 0x0001e2000c101130 */
[C---:B------:R-:W-:Y:S02]  /*b9c0*/  ISETP.LT.OR P5, PT, R0.reuse, 0x41, !P1 ;  /* 0x000000410000780c */ /* 0x040fe40004fa1670 */
[----:B------:R-:W-:Y:S02]  /*b9d0*/  @!P2 IADD3.X R9, R11, UR42, RZ, P4, !PT ;  /* 0x0000002a0b09ac10 */ /* 0x000fe4000a7fe4ff */
[----:B------:R-:W-:Y:S01]  /*b9e0*/  ISETP.LT.OR P4, PT, R0, 0x42, !P1 ;  /* 0x000000420000780c */ /* 0x000fe20004f81670 */
[----:B------:R-:W-:Y:S02]  /*b9f0*/  @!P6 IMAD R25, R25, R22, RZ ;  /* 0x000000161919e224 */ /* 0x000fe400078e02ff */
[----:B------:R-:W-:Y:S01]  /*ba00*/  @!P2 STG.E.U8 desc[UR48][R8.64+0x49], R39 ;  /* 0x000049270800a986 */ /* 0x000fe2000c101130 */
[----:B------:R-:W-:-:S03]  /*ba10*/  IADD3 R7, P2, R10, UR41, RZ ;  /* 0x000000290a077c10 */ /* 0x000fc6000ff5e0ff */
[----:B------:R-:W-:Y:S01]  /*ba20*/  @!P6 STG.E.U8 desc[UR48][R12.64+0x41], R25 ;  /* 0x000041190c00e986 */ /* 0x000fe2000c101130 */
[----:B------:R-:W-:Y:S02]  /*ba30*/  IADD3.X R14, R11, UR40, RZ, P2, !PT ;  /* 0x000000280b0e7c10 */ /* 0x000fe400097fe4ff */
[----:B0-----:R-:W-:Y:S01]  /*ba40*/  @!P5 IADD3 R4, P2, R7, UR43, RZ ;  /* 0x0000002b0704dc10 */ /* 0x001fe2000ff5e0ff */
[----:B------:R0:W-:Y:S01]  /*ba50*/  @!P3 STG.E.U8 desc[UR48][R12.64+0x40], R3 ;  /* 0x000040030c00b986 */ /* 0x0001e2000c101130 */
[C---:B------:R-:W-:Y:S01]  /*ba60*/  ISETP.LT.OR P6, PT, R0.reuse, 0x49, !P1 ;  /* 0x000000490000780c */ /* 0x040fe20004fc1670 */
[----:B------:R-:W-:Y:S01]  /*ba70*/  @!P4 IMAD R27, R27, R22, RZ ;  /* 0x000000161b1bc224 */ /* 0x000fe200078e02ff */
[C---:B------:R-:W-:Y:S02]  /*ba80*/  ISETP.LT.OR P1, PT, R0.reuse, 0x4a, !P1 ;  /* 0x0000004a0000780c */ /* 0x040fe40004f21670 */
[C---:B------:R-:W-:Y:S02]  /*ba90*/  ISETP.LT.OR P3, PT, R0.reuse, 0x49, !P0 ;  /* 0x000000490000780c */ /* 0x040fe40004761670 */
[----:B------:R-:W-:-:S02]  /*baa0*/  ISETP.LT.OR P0, PT, R0, 0x4a, !P0 ;  /* 0x0000004a0000780c */ /* 0x000fc40004701670 */
[----:B------:R-:W-:Y:S02]  /*bab0*/  @!P5 IADD3.X R5, R14, UR42, RZ, P2, !PT ;  /* 0x0000002a0e05dc10 */ /* 0x000fe400097fe4ff */
[----:B------:R-:W-:Y:S01]  /*bac0*/  IADD3 R10, P2, R10, UR41, RZ ;  /* 0x000000290a0a7c10 */ /* 0x000fe2000ff5e0ff */
[-C--:B0-----:R-:W-:Y:S02]  /*bad0*/  @!P5 IMAD R3, R26, R22.reuse, RZ ;  /* 0x000000161a03d224 */ /* 0x081fe400078e02ff */
[-C--:B------:R-:W-:Y:S01]  /*bae0*/  @!P6 IMAD R21, R30, R22.reuse, RZ ;  /* 0x000000161e15e224 */ /* 0x080fe200078e02ff */
[----:B------:R-:W-:Y:S01]  /*baf0*/  IADD3.X R11, R11, UR40, RZ, P2, !PT ;  /* 0x000000280b0b7c10 */ /* 0x000fe200097fe4ff */
[-C--:B------:R-:W-:Y:S01]  /*bb00*/  @!P1 IMAD R31, R31, R22.reuse, RZ ;  /* 0x000000161f1f9224 */ /* 0x080fe200078e02ff */
[----:B------:R1:W-:Y:S01]  /*bb10*/  @!P5 STG.E.U8 desc[UR48][R4.64+0x40], R3 ;  /* 0x000040030400d986 */ /* 0x0003e2000c101130 */
[----:B------:R-:W-:Y:S01]  /*bb20*/  @!P4 IADD3 R6, P5, R10, UR43, RZ ;  /* 0x0000002b0a06cc10 */ /* 0x000fe2000ffbe0ff */
[-C--:B------:R-:W-:Y:S01]  /*bb30*/  @!P3 IMAD R15, R28, R22.reuse, RZ ;  /* 0x000000161c0fb224 */ /* 0x080fe200078e02ff */
[----:B------:R-:W-:Y:S01]  /*bb40*/  @!P6 IADD3 R8, P2, R7, UR43, RZ ;  /* 0x0000002b0708ec10 */ /* 0x000fe2000ff5e0ff */
[----:B------:R-:W-:Y:S01]  /*bb50*/  @!P0 IMAD R29, R29, R22, RZ ;  /* 0x000000161d1d8224 */ /* 0x000fe200078e02ff */
[----:B------:R-:W-:-:S02]  /*bb60*/  @!P4 IADD3.X R7, R11, UR42, RZ, P5, !PT ;  /* 0x0000002a0b07cc10 */ /* 0x000fc4000affe4ff */
[----:B------:R-:W-:Y:S02]  /*bb70*/  @!P1 IADD3 R10, P5, R10, UR43, RZ ;  /* 0x0000002b0a0a9c10 */ /* 0x000fe4000ffbe0ff */
[----:B------:R-:W-:Y:S01]  /*bb80*/  @!P6 IADD3.X R9, R14, UR42, RZ, P2, !PT ;  /* 0x0000002a0e09ec10 */ /* 0x000fe200097fe4ff */
[----:B------:R1:W-:Y:S01]  /*bb90*/  @!P4 STG.E.U8 desc[UR48][R6.64+0x41], R27 ;  /* 0x0000411b0600c986 */ /* 0x0003e2000c101130 */
[----:B------:R-:W-:-:S03]  /*bba0*/  @!P1 IADD3.X R11, R11, UR42, RZ, P5, !PT ;  /* 0x0000002a0b0b9c10 */ /* 0x000fc6000affe4ff */
[----:B------:R1:W-:Y:S04]  /*bbb0*/  @!P3 STG.E.U8 desc[UR48][R12.64+0x48], R15 ;  /* 0x0000480f0c00b986 */ /* 0x0003e8000c101130 */
[----:B------:R1:W-:Y:S04]  /*bbc0*/  @!P0 STG.E.U8 desc[UR48][R12.64+0x49], R29 ;  /* 0x0000491d0c008986 */ /* 0x0003e8000c101130 */
[----:B------:R1:W-:Y:S04]  /*bbd0*/  @!P6 STG.E.U8 desc[UR48][R8.64+0x48], R21 ;  /* 0x000048150800e986 */ /* 0x0003e8000c101130 */
[----:B------:R1:W-:Y:S02]  /*bbe0*/  @!P1 STG.E.U8 desc[UR48][R10.64+0x49], R31 ;  /* 0x0000491f0a009986 */ /* 0x0003e4000c101130 */
.L_x_62:
[----:B------:R-:W-:Y:S05]  /*bbf0*/  BSYNC B0 ;  /* 0x0000000000007941 */ /* 0x000fea0003800000 */
.L_x_28:
[----:B------:R-:W-:Y:S01]  /*bc00*/  ULDC UR4, c[0x0][0xc] ;  /* 0x0000030000047ab9 */ /* 0x000fe20000000800 */
[----:B------:R-:W-:Y:S01]  /*bc10*/  ULDC UR5, c[0x0][0x10] ;  /* 0x0000040000057ab9 */ /* 0x000fe20000000800 */
[----:B-1----:R-:W1:Y:S01]  /*bc20*/  LDC R3, c[0x0][0x14] ;  /* 0x00000500ff037b82 */ /* 0x002e620000000800 */
[----:B------:R-:W-:Y:S01]  /*bc30*/  UIMAD.WIDE.U32 UR4, UR4, UR5, URZ ;  /* 0x00000005040472a5 */ /* 0x000fe2000f8e003f */
[----:B------:R-:W-:Y:S01]  /*bc40*/  PRMT R0, RZ, 0x7610, R0 ;  /* 0x00007610ff007816 */ /* 0x000fe20000000000 */
[----:B------:R-:W-:Y:S01]  /*bc50*/  UMOV UR46, 0xffffffff ;  /* 0xffffffff002e7882 */ /* 0x000fe20000000000 */
[----:B------:R-:W-:-:S03]  /*bc60*/  UMOV UR45, 0xffffffff ;  /* 0xffffffff002d7882 */ /* 0x000fc60000000000 */
[----:B-1----:R-:W-:-:S04]  /*bc70*/  IMAD.WIDE.U32 R16, R3, UR4, R16 ;  /* 0x0000000403107c25 */ /* 0x002fc8000f8e0010 */
[----:B------:R-:W-:Y:S01]  /*bc80*/  IMAD R3, R3, UR5, RZ ;  /* 0x0000000503037c24 */ /* 0x000fe2000f8e02ff */
[----:B------:R-:W-:Y:S02]  /*bc90*/  ULDC.64 UR4, c[0x0][0x650] ;  /* 0x0001940000047ab9 */ /* 0x000fe40000000a00 */
[----:B------:R-:W-:Y:S01]  /*bca0*/  ISETP.GE.U32.AND P0, PT, R16, UR4, PT ;  /* 0x0000000410007c0c */ /* 0x000fe2000bf06070 */
[----:B------:R-:W-:-:S05]  /*bcb0*/  IMAD.IADD R17, R17, 0x1, R3 ;  /* 0x0000000111117824 */ /* 0x000fca00078e0203 */
[----:B------:R-:W-:-:S13]  /*bcc0*/  ISETP.GE.U32.AND.EX P0, PT, R17, UR5, PT, P0 ;  /* 0x0000000511007c0c */ /* 0x000fda000bf06100 */
[----:B------:R-:W-:Y:S05]  /*bcd0*/  @P0 BRA `(.L_x_63) ;  /* 0x0000000400880947 */ /* 0x000fea0003800000 */
[----:B------:R-:W1:Y:S01]  /*bce0*/  S2UR UR6, SR_CTAID.X ;  /* 0x00000000000679c3 */ /* 0x000e620000002500 */
[----:B------:R-:W-:Y:S01]  /*bcf0*/  ULDC.64 UR12, c[0x0][0x628] ;  /* 0x00018a00000c7ab9 */ /* 0x000fe20000000a00 */
[----:B------:R-:W-:Y:S01]  /*bd00*/  ULDC UR4, c[0x0][0x150] ;  /* 0x0000540000047ab9 */ /* 0x000fe20000000800 */
[----:B------:R-:W-:Y:S01]  /*bd10*/  ISETP.NE.U32.AND P0, PT, RZ, UR12, PT ;  /* 0x0000000cff007c0c */ /* 0x000fe2000bf05070 */
[----:B------:R-:W-:Y:S01]  /*bd20*/  ULDC UR15, c[0x0][0x630] ;  /* 0x00018c00000f7ab9 */ /* 0x000fe20000000800 */
[C---:B------:R-:W-:Y:S01]  /*bd30*/  R2UR UR16, R16.reuse ;  /* 0x00000000101072ca */ /* 0x040fe200000e0000 */
[----:B------:R-:W-:Y:S01]  /*bd40*/  ULDC UR19, c[0x0][0x154] ;  /* 0x0000550000137ab9 */ /* 0x000fe20000000800 */
[----:B------:R-:W-:Y:S01]  /*bd50*/  ISETP.NE.AND.EX P0, PT, RZ, UR13, PT, P0 ;  /* 0x0000000dff007c0c */ /* 0x000fe2000bf05300 */
[----:B------:R-:W2:Y:S01]  /*bd60*/  S2UR UR17, SR_CTAID.Y ;  /* 0x00000000001179c3 */ /* 0x000ea20000002600 */
[----:B------:R-:W-:Y:S02]  /*bd70*/  R2UR UR18, R17 ;  /* 0x00000000111272ca */ /* 0x000fe400000e0000 */
[----:B------:R-:W-:-:S02]  /*bd80*/  R2UR UR10, R16 ;  /* 0x00000000100a72ca */ /* 0x000fc400000e0000 */
[----:B------:R-:W-:Y:S02]  /*bd90*/  R2UR UR11, R17 ;  /* 0x00000000110b72ca */ /* 0x000fe400000e0000 */
[----:B-1----:R-:W-:-:S05]  /*bda0*/  I2FP.F32.U32 R0, UR6 ;  /* 0x0000000600007c45 */ /* 0x002fca0008201000 */
[----:B------:R-:W-:-:S04]  /*bdb0*/  FMUL R0, R0, UR4 ;  /* 0x0000000400007c20 */ /* 0x000fc80008400000 */
[----:B------:R1:W3:Y:S01]  /*bdc0*/  F2I.U32.TRUNC.NTZ R3, R0 ;  /* 0x0000000000037305 */ /* 0x0002e2000020f000 */
[----:B--2---:R-:W-:Y:S05]  /*bdd0*/  @!P0 BRA `(.L_x_64) ;  /* 0x0000000000308947 */ /* 0x004fea0003800000 */
        /* <DEDUP_REMOVED lines=12> */
.L_x_64:
[----:B------:R-:W-:Y:S01]  /*bea0*/  USHF.R.U64 UR45, UR10, UR15, UR11 ;  /* 0x0000000f0a2d7299 */ /* 0x000fe2000800120b */
[----:B-1----:R-:W-:Y:S01]  /*beb0*/  I2FP.F32.U32 R0, UR17 ;  /* 0x0000001100007c45 */ /* 0x002fe20008201000 */
[----:B------:R-:W-:Y:S02]  /*bec0*/  USHF.R.U32.HI UR4, URZ, UR15, UR11 ;  /* 0x0000000f3f047299 */ /* 0x000fe4000801160b */
[----:B------:R-:W-:Y:S02]  /*bed0*/  UIADD3 UR10, UP0, URZ, -UR45, URZ ;  /* 0x8000002d3f0a7290 */ /* 0x000fe4000ff1e03f */
[----:B------:R-:W-:Y:S01]  /*bee0*/  FMUL R0, R0, UR19 ;  /* 0x0000001300007c20 */ /* 0x000fe20008400000 */
[----:B------:R-:W-:Y:S01]  /*bef0*/  ULDC.64 UR12, c[0x0][0x620] ;  /* 0x00018800000c7ab9 */ /* 0x000fe20000000a00 */
[----:B------:R-:W-:Y:S01]  /*bf00*/  UIADD3.X UR4, URZ, ~UR4, URZ, UP0, !UPT ;  /* 0x800000043f047290 */ /* 0x000fe200087fe43f */
[----:B------:R-:W-:Y:S01]  /*bf10*/  UMOV UR8, UR16 ;  /* 0x0000001000087c82 */ /* 0x000fe20008000000 */
[----:B------:R-:W-:-:S02]  /*bf20*/  UMOV UR9, UR18 ;  /* 0x0000001200097c82 */ /* 0x000fc40008000000 */
[----:B------:R-:W-:Y:S01]  /*bf30*/  UIMAD UR4, UR4, UR12, URZ ;  /* 0x0000000c040472a4 */ /* 0x000fe2000f8e023f */
[----:B------:R-:W1:Y:S01]  /*bf40*/  F2I.U32.TRUNC.NTZ R0, R0 ;  /* 0x0000000000007305 */ /* 0x000e62000020f000 */
[----:B------:R-:W-:Y:S01]  /*bf50*/  UIMAD.WIDE.U32 UR8, UR10, UR12, UR8 ;  /* 0x0000000c0a0872a5 */ /* 0x000fe2000f8e0008 */
[----:B---3--:R-:W-:Y:S01]  /*bf60*/  R2UR UR12, R3 ;  /* 0x00000000030c72ca */ /* 0x008fe200000e0000 */
[----:B------:R-:W-:Y:S01]  /*bf70*/  UIMAD UR10, UR10, UR13, UR4 ;  /* 0x0000000d0a0a72a4 */ /* 0x000fe2000f8e0204 */
[----:B------:R-:W-:Y:S01]  /*bf80*/  ULDC UR11, c[0x0][0x618] ;  /* 0x00018600000b7ab9 */ /* 0x000fe20000000800 */
[----:B------:R-:W-:Y:S02]  /*bf90*/  ULDC UR20, c[0x0][0x658] ;  /* 0x0001960000147ab9 */ /* 0x000fe40000000800 */
[----:B------:R-:W-:Y:S01]  /*bfa0*/  UIADD3 UR10, UR9, UR10, URZ ;  /* 0x0000000a090a7290 */ /* 0x000fe2000fffe03f */
[----:B------:R-:W-:Y:S01]  /*bfb0*/  UMOV UR16, 0xffffffff ;  /* 0xffffffff00107882 */ /* 0x000fe20000000000 */
[----:B------:R-:W-:Y:S01]  /*bfc0*/  ULDC.64 UR4, c[0x0][0x640] ;  /* 0x0001900000047ab9 */ /* 0x000fe20000000a00 */
[----:B------:R-:W-:Y:S01]  /*bfd0*/  USHF.L.U32 UR16, UR16, UR20, URZ ;  /* 0x0000001410107299 */ /* 0x000fe2000800063f */
[----:B------:R-:W-:Y:S01]  /*bfe0*/  ISETP.NE.U32.AND P0, PT, RZ, UR4, PT ;  /* 0x00000004ff007c0c */ /* 0x000fe2000bf05070 */
[----:B------:R-:W-:-:S02]  /*bff0*/  USHF.R.U64 UR8, UR8, UR11, UR10 ;  /* 0x0000000b08087299 */ /* 0x000fc4000800120a */
[----:B------:R-:W-:Y:S01]  /*c000*/  USHF.R.U32.HI UR10, URZ, UR11, UR10 ;  /* 0x0000000b3f0a7299 */ /* 0x000fe2000801160a */
[----:B-1----:R-:W-:Y:S01]  /*c010*/  R2UR UR14, R0 ;  /* 0x00000000000e72ca */ /* 0x002fe200000e0000 */
[----:B------:R-:W-:Y:S01]  /*c020*/  ULDC UR15, c[0x0][0x608] ;  /* 0x00018200000f7ab9 */ /* 0x000fe20000000800 */
[----:B------:R-:W-:Y:S01]  /*c030*/  ULOP3.LUT UR47, URZ, UR16, URZ, 0x33, !UPT ;  /* 0x000000103f2f7292 */ /* 0x000fe2000f8e333f */
[----:B------:R-:W-:Y:S01]  /*c040*/  ISETP.NE.AND.EX P0, PT, RZ, UR5, PT, P0 ;  /* 0x00000005ff007c0c */ /* 0x000fe2000bf05300 */
[----:B------:R-:W-:Y:S02]  /*c050*/  USHF.R.U64 UR16, UR8, UR15, UR10 ;  /* 0x0000000f08107299 */ /* 0x000fe4000800120a */
[----:B------:R-:W-:Y:S01]  /*c060*/  USHF.R.U32.HI UR10, URZ, UR15, UR10 ;  /* 0x0000000f3f0a7299 */ /* 0x000fe2000801160a */
[----:B------:R-:W-:Y:S01]  /*c070*/  UMOV UR18, 0x1 ;  /* 0x0000000100127882 */ /* 0x000fe20000000000 */
[----:B------:R-:W-:Y:S02]  /*c080*/  UIADD3 UR12, -UR12, URZ, URZ ;  /* 0x0000003f0c0c7290 */ /* 0x000fe4000fffe13f */
[----:B------:R-:W-:-:S02]  /*c090*/  USHF.L.U32 UR23, UR18, UR20, URZ ;  /* 0x0000001412177299 */ /* 0x000fc4000800063f */
[----:B------:R-:W-:Y:S01]  /*c0a0*/  USHF.R.U64 UR18, UR16, UR20, UR10 ;  /* 0x0000001410127299 */ /* 0x000fe2000800120a */
[----:B------:R-:W-:Y:S01]  /*c0b0*/  ULDC UR13, c[0x0][0x144] ;  /* 0x00005100000d7ab9 */ /* 0x000fe20000000800 */
[----:B------:R-:W-:Y:S01]  /*c0c0*/  ULDC UR7, c[0x0][0x600] ;  /* 0x0001800000077ab9 */ /* 0x000fe20000000800 */
[----:B------:R-:W-:Y:S02]  /*c0d0*/  USHF.R.U32.HI UR10, URZ, UR20, UR10 ;  /* 0x000000143f0a7299 */ /* 0x000fe4000801160a */
[----:B------:R-:W-:Y:S02]  /*c0e0*/  UIMAD UR20, UR13, UR12, UR6 ;  /* 0x0000000c0d1472a4 */ /* 0x000fe4000f8e0206 */
[----:B------:R-:W-:Y:S02]  /*c0f0*/  UIADD3 UR9, UR7, -0x1, URZ ;  /* 0xffffffff07097890 */ /* 0x000fe4000fffe03f */
[----:B------:R-:W-:Y:S01]  /*c100*/  UIADD3 UR19, -UR14, URZ, URZ ;  /* 0x0000003f0e137290 */ /* 0x000fe2000fffe13f */
        /* <DEDUP_REMOVED lines=17> */
.L_x_65:
[----:B------:R-:W-:Y:S01]  /*c220*/  UISETP.NE.AND UP0, UPT, UR39, URZ, UPT ;  /* 0x0000003f2700728c */ /* 0x000fe2000bf05270 */
[----:B------:R-:W-:Y:S01]  /*c230*/  IMAD.MOV.U32 R0, RZ, RZ, 0x1 ;  /* 0x00000001ff007424 */ /* 0x000fe200078e00ff */
[----:B------:R-:W-:Y:S02]  /*c240*/  USHF.R.U64 UR4, UR6, UR21, UR10 ;  /* 0x0000001506047299 */ /* 0x000fe4000800120a */
[----:B------:R-:W-:Y:S02]  /*c250*/  ULOP3.LUT UR47, UR16, UR47, URZ, 0xc0, !UPT ;  /* 0x0000002f102f7292 */ /* 0x000fe4000f8ec03f */
[----:B------:R-:W-:Y:S02]  /*c260*/  UIADD3 UR5, -UR4, URZ, URZ ;  /* 0x0000003f04057290 */ /* 0x000fe4000fffe13f */
[----:B------:R-:W-:Y:S02]  /*c270*/  UIMAD UR47, UR23, UR4, UR47 ;  /* 0x00000004172f72a4 */ /* 0x000fe4000f8e022f */
[----:B------:R-:W-:-:S02]  /*c280*/  ULOP3.LUT UR9, UR8, UR9, URZ, 0xc0, !UPT ;  /* 0x0000000908097292 */ /* 0x000fc4000f8ec03f */
[----:B------:R-:W-:Y:S02]  /*c290*/  @UP0 UIMAD UR20, UR24, UR19, UR17 ;  /* 0x00000013181402a4 */ /* 0x000fe4000f8e0211 */
[----:B------:R-:W-:-:S03]  /*c2a0*/  UIMAD UR4, UR5, UR22, UR18 ;  /* 0x00000016050472a4 */ /* 0x000fc6000f8e0212 */
[----:B------:R-:W-:Y:S01]  /*c2b0*/  ULDC UR5, c[0x0][0x610] ;  /* 0x0001840000057ab9 */ /* 0x000fe20000000800 */
[----:B------:R-:W-:Y:S02]  /*c2c0*/  UIMAD UR4, UR4, UR7, UR9 ;  /* 0x00000007040472a4 */ /* 0x000fe4000f8e0209 */
[----:B------:R-:W-:-:S04]  /*c2d0*/  UIMAD UR47, UR47, UR5, UR20 ;  /* 0x000000052f2f72a4 */ /* 0x000fc8000f8e0214 */
[----:B------:R-:W-:Y:S02]  /*c2e0*/  USEL UR46, UR4, UR47, !UP0 ;  /* 0x0000002f042e7287 */ /* 0x000fe4000c000000 */
[----:B------:R-:W-:-:S12]  /*c2f0*/  USEL UR47, UR47, UR4, !UP0 ;  /* 0x000000042f2f7287 */ /* 0x000fd8000c000000 */
.L_x_63:
[----:B------:R-:W-:-:S13]  /*c300*/  LOP3.LUT P0, RZ, R0, 0xff, RZ, 0xc0, !PT ;  /* 0x000000ff00ff7812 */ /* 0x000fda000780c0ff */
[----:B------:R-:W-:Y:S05]  /*c310*/  @P0 BRA `(.L_x_66) ;  /* 0xffffff4c00900947 */ /* 0x000fea000383ffff */
[----:B------:R-:W-:Y:S05]  /*c320*/  EXIT ;  /* 0x000000000000794d */ /* 0x000fea0003800000 */
.L_x_3:
[----:B------:R-:W-:Y:S01]  /*c330*/  ULDC.64 UR8, c[0x0][0x650] ;  /* 0x0001940000087ab9 */ /* 0x000fe20000000a00 */
[----:B------:R-:W-:Y:S01]  /*c340*/  PRMT R0, RZ, 0x7610, R0 ;  /* 0x00007610ff007816 */ /* 0x000fe20000000000 */
[----:B------:R-:W-:Y:S01]  /*c350*/  IMAD.MOV.U32 R3, RZ, RZ, -0x1 ;  /* 0xffffffffff037424 */ /* 0x000fe200078e00ff */
[----:B------:R-:W-:Y:S01]  /*c360*/  ISETP.GE.U32.AND P0, PT, R16, UR8, PT ;  /* 0x0000000810007c0c */ /* 0x000fe2000bf06070 */
[----:B------:R-:W-:Y:S02]  /*c370*/  IMAD.MOV.U32 R4, RZ, RZ, -0x1 ;  /* 0xffffffffff047424 */ /* 0x000fe400078e00ff */
[----:B------:R-:W-:Y:S01]  /*c380*/  IMAD.MOV.U32 R11, RZ, RZ, -0x1 ;  /* 0xffffffffff0b7424 */ /* 0x000fe200078e00ff */
[----:B------:R-:W-:-:S13]  /*c390*/  ISETP.GE.U32.AND.EX P0, PT, R17, UR9, PT, P0 ;  /* 0x0000000911007c0c */ /* 0x000fda000bf06100 */
[----:B------:R-:W-:Y:S05]  /*c3a0*/  @P0 BRA `(.L_x_67) ;  /* 0x00000004008c0947 */ /* 0x000fea0003800000 */
[----:B------:R-:W-:Y:S01]  /*c3b0*/  I2FP.F32.U32 R0, UR4 ;  /* 0x0000000400007c45 */ /* 0x000fe20008201000 */
[----:B0-----:R-:W-:Y:S01]  /*c3c0*/  ULDC.64 UR16, c[0x0][0x628] ;  /* 0x00018a0000107ab9 */ /* 0x001fe20000000a00 */
        /* <DEDUP_REMOVED lines=24> */
.L_x_68:
        /* <DEDUP_REMOVED lines=24> */
[----:B------:R-:W-:Y:S01]  /*c6d0*/  UMOV UR19, 0x1 ;  /* 0x0000000100137882 */ /* 0x000fe20000000000 */
[----:B------:R-:W-:Y:S01]  /*c6e0*/  ULDC UR20, c[0x0][0x608] ;  /* 0x0001820000147ab9 */ /* 0x000fe20000000800 */
[----:B------:R-:W-:Y:S01]  /*c6f0*/  USHF.L.U32 UR26, UR19, UR23, URZ ;  /* 0x00000017131a7299 */ /* 0x000fe2000800063f */
[----:B------:R-:W-:Y:S01]  /*c700*/  ISETP.NE.AND.EX P0, PT, RZ, UR9, PT, P0 ;  /* 0x00000009ff007c0c */ /* 0x000fe2000bf05300 */
[----:B------:R-:W-:Y:S02]  /*c710*/  USHF.R.U64 UR19, UR18, UR20, UR11 ;  /* 0x0000001412137299 */ /* 0x000fe4000800120b */
[----:B------:R-:W-:Y:S02]  /*c720*/  USHF.R.U32.HI UR11, URZ, UR20, UR11 ;  /* 0x000000143f0b7299 */ /* 0x000fe4000801160b */
[----:B------:R-:W-:-:S02]  /*c730*/  UIADD3 UR15, -UR15, URZ, URZ ;  /* 0x0000003f0f0f7290 */ /* 0x000fc4000fffe13f */
[----:B------:R-:W-:Y:S01]  /*c740*/  USHF.R.U64 UR20, UR19, UR23, UR11 ;  /* 0x0000001713147299 */ /* 0x000fe2000800120b */
[----:B------:R-:W-:Y:S01]  /*c750*/  ULDC UR16, c[0x0][0x144] ;  /* 0x0000510000107ab9 */ /* 0x000fe20000000800 */
[----:B------:R-:W-:Y:S01]  /*c760*/  ULDC UR6, c[0x0][0x600] ;  /* 0x0001800000067ab9 */ /* 0x000fe20000000800 */
[----:B------:R-:W-:Y:S02]  /*c770*/  USHF.R.U32.HI UR11, URZ, UR23, UR11 ;  /* 0x000000173f0b7299 */ /* 0x000fe4000801160b */
[----:B------:R-:W-:Y:S02]  /*c780*/  UIMAD UR23, UR16, UR15, UR4 ;  /* 0x0000000f101772a4 */ /* 0x000fe4000f8e0204 */
[----:B------:R-:W-:Y:S02]  /*c790*/  UIADD3 UR22, UR6, -0x1, URZ ;  /* 0xffffffff06167890 */ /* 0x000fe4000fffe03f */
[----:B------:R-:W-:Y:S02]  /*c7a0*/  ULOP3.LUT UR27, URZ, UR13, URZ, 0x33, !UPT ;  /* 0x0000000d3f1b7292 */ /* 0x000fe4000f8e333f */
        /* <DEDUP_REMOVED lines=18> */
.L_x_69:
[----:B------:R-:W-:Y:S01]  /*c8d0*/  UISETP.NE.AND UP0, UPT, UR39, URZ, UPT ;  /* 0x0000003f2700728c */ /* 0x000fe2000bf05270 */
[----:B------:R-:W-:Y:S01]  /*c8e0*/  IMAD.MOV.U32 R0, RZ, RZ, 0x1 ;  /* 0x00000001ff007424 */ /* 0x000fe200078e00ff */
[----:B------:R-:W-:Y:S01]  /*c8f0*/  USHF.R.U64 UR8, UR4, UR24, UR11 ;  /* 0x0000001804087299 */ /* 0x000fe2000800120b */
[----:B------:R-:W-:Y:S01]  /*c900*/  IMAD.U32 R11, RZ, RZ, UR5 ;  /* 0x00000005ff0b7e24 */ /* 0x000fe2000f8e00ff */
[----:B------:R-:W-:Y:S02]  /*c910*/  ULOP3.LUT UR4, UR19, UR27, URZ, 0xc0, !UPT ;  /* 0x0000001b13047292 */ /* 0x000fe4000f8ec03f */
[----:B------:R-:W-:Y:S02]  /*c920*/  ULOP3.LUT UR18, UR18, UR22, URZ, 0xc0, !UPT ;  /* 0x0000001612127292 */ /* 0x000fe4000f8ec03f */
[----:B------:R-:W-:-:S03]  /*c930*/  UIMAD UR4, UR26, UR8, UR4 ;  /* 0x000000081a0472a4 */ /* 0x000fc6000f8e0204 */
[----:B------:R-:W-:Y:S02]  /*c940*/  @UP0 UIMAD UR23, UR28, UR21, UR7 ;  /* 0x000000151c1702a4 */ /* 0x000fe4000f8e0207 */
[----:B------:R-:W-:-:S03]  /*c950*/  UIADD3 UR7, -UR8, URZ, URZ ;  /* 0x0000003f08077290 */ /* 0x000fc6000fffe13f */
[----:B------:R-:W-:Y:S01]  /*c960*/  ULDC UR8, c[0x0][0x610] ;  /* 0x0001840000087ab9 */ /* 0x000fe20000000800 */
[----:B------:R-:W-:Y:S02]  /*c970*/  UIMAD UR7, UR7, UR25, UR20 ;  /* 0x00000019070772a4 */ /* 0x000fe4000f8e0214 */
[----:B------:R-:W-:Y:S02]  /*c980*/  UIMAD UR4, UR4, UR8, UR23 ;  /* 0x00000008040472a4 */ /* 0x000fe4000f8e0217 */
[----:B------:R-:W-:-:S04]  /*c990*/  UIMAD UR7, UR7, UR6, UR18 ;  /* 0x00000006070772a4 */ /* 0x000fc8000f8e0212 */
[----:B------:R-:W-:Y:S02]  /*c9a0*/  USEL UR6, UR7, UR4, !UP0 ;  /* 0x0000000407067287 */ /* 0x000fe4000c000000 */
[----:B------:R-:W-:-:S04]  /*c9b0*/  USEL UR4, UR4, UR7, !UP0 ;  /* 0x0000000704047287 */ /* 0x000fc8000c000000 */
[----:B------:R-:W-:Y:S02]  /*c9c0*/  IMAD.U32 R4, RZ, RZ, UR6 ;  /* 0x00000006ff047e24 */ /* 0x000fe4000f8e00ff */
[----:B------:R-:W-:-:S07]  /*c9d0*/  IMAD.U32 R3, RZ, RZ, UR4 ;  /* 0x00000004ff037e24 */ /* 0x000fce000f8e00ff */
.L_x_67:
[----:B------:R-:W-:-:S08]  /*c9e0*/  NOP ;  /* 0x0000000000007918 */ /* 0x000fd00000000000 */
[----:B------:R-:W1:-:S00]  /*c9f0*/  USETMAXREG.DEALLOC.CTAPOOL 0x28 ;  /* 0x00000028000079c8 */ /* 0x000e4000080e0500 */
[----:B------:R-:W-:-:S13]  /*ca00*/  ISETP.NE.AND P0, PT, RZ, UR10, PT ;  /* 0x0000000aff007c0c */ /* 0x000fda000bf05270 */
[----:B0-----:R-:W-:Y:S05]  /*ca10*/  @P0 EXIT ;  /* 0x000000000000094d */ /* 0x001fea0003800000 */
[----:B-1----:R-:W-:Y:S01]  /*ca20*/  LOP3.LUT P0, RZ, R0, 0xff, RZ, 0xc0, !PT ;  /* 0x000000ff00ff7812 */ /* 0x002fe2000780c0ff */
[----:B------:R-:W-:Y:S02]  /*ca30*/  IMAD.MOV.U32 R0, RZ, RZ, 0x1 ;  /* 0x00000001ff007424 */ /* 0x000fe400078e00ff */
[----:B------:R-:W-:-:S10]  /*ca40*/  IMAD.MOV.U32 R8, RZ, RZ, RZ ;  /* 0x000000ffff087224 */ /* 0x000fd400078e00ff */
[----:B------:R-:W-:Y:S05]  /*ca50*/  @!P0 BRA `(.L_x_70) ;  /* 0x0000000c00488947 */ /* 0x000fea0003800000 */
[----:B------:R-:W-:Y:S01]  /*ca60*/  ULDC UR4, c[0x0][0x28c] ;  /* 0x0000a30000047ab9 */ /* 0x000fe20000000800 */
[----:B------:R-:W-:Y:S01]  /*ca70*/  ULDC UR6, c[0x0][0x658] ;  /* 0x0001960000067ab9 */ /* 0x000fe20000000800 */
[----:B------:R-:W-:Y:S01]  /*ca80*/  UIADD3 UR10, UR4, 0x3f, URZ ;  /* 0x0000003f040a7890 */ /* 0x000fe2000fffe03f */
[C---:B------:R-:W-:Y:S01]  /*ca90*/  LOP3.LUT P2, RZ, R2.reuse, 0x7f, RZ, 0xc0, !PT ;  /* 0x0000007f02ff7812 */ /* 0x040fe2000784c0ff */
[----:B------:R-:W-:Y:S01]  /*caa0*/  UMOV UR7, 0xffffffff ;  /* 0xffffffff00077882 */ /* 0x000fe20000000000 */
[----:B------:R-:W-:Y:S01]  /*cab0*/  ULDC UR5, c[0x0][0x600] ;  /* 0x0001800000057ab9 */ /* 0x000fe20000000800 */
[----:B------:R-:W-:Y:S01]  /*cac0*/  UMOV UR9, 0x1 ;  /* 0x0000000100097882 */ /* 0x000fe20000000000 */
[----:B------:R-:W-:Y:S01]  /*cad0*/  USHF.L.U32 UR7, UR7, UR6, URZ ;  /* 0x0000000607077299 */ /* 0x000fe2000800063f */
[----:B------:R-:W-:Y:S01]  /*cae0*/  LOP3.LUT P0, RZ, R2, 0x1f, RZ, 0xc0, !PT ;  /* 0x0000001f02ff7812 */ /* 0x000fe2000780c0ff */
[----:B------:R-:W-:Y:S01]  /*caf0*/  UIADD3 UR4, UR5, -0x1, URZ ;  /* 0xffffffff05047890 */ /* 0x000fe2000fffe03f */
[----:B------:R-:W-:Y:S01]  /*cb00*/  BSSY B0, `(.L_x_70) ;  /* 0x00000c7000007945 */ /* 0x000fe20003800000 */
[----:B------:R-:W-:Y:S01]  /*cb10*/  USHF.R.S32.HI UR11, URZ, 0x1f, UR10 ;  /* 0x0000001f3f0b7899 */ /* 0x000fe2000801140a */
[----:B------:R-:W-:Y:S01]  /*cb20*/  PLOP3.LUT P0, PT, P0, P2, PT, 0x8a, 0x0 ;  /* 0x000000000000781c */ /* 0x000fe20000705172 */
[----:B------:R-:W-:Y:S01]  /*cb30*/  ULDC UR8, c[0x0][0xc] ;  /* 0x0000030000087ab9 */ /* 0x000fe20000000800 */
[----:B------:R-:W-:Y:S01]  /*cb40*/  USHF.L.U32 UR5, UR9, UR6, URZ ;  /* 0x0000000609057299 */ /* 0x000fe2000800063f */
[----:B------:R-:W-:Y:S01]  /*cb50*/  IMAD.MOV.U32 R9, RZ, RZ, 0x1 ;  /* 0x00000001ff097424 */ /* 0x000fe200078e00ff */
[----:B------:R-:W-:Y:S01]  /*cb60*/  ULEA.HI UR11, UR11, UR10, URZ, 0x6 ;  /* 0x0000000a0b0b7291 */ /* 0x000fe2000f8f303f */
[----:B------:R-:W-:Y:S01]  /*cb70*/  IMAD.MOV.U32 R0, RZ, RZ, 0x1 ;  /* 0x00000001ff007424 */ /* 0x000fe200078e00ff */
[----:B------:R-:W-:Y:S01]  /*cb80*/  ULDC UR9, c[0x0][0x10] ;  /* 0x0000040000097ab9 */ /* 0x000fe20000000800 */
[----:B------:R-:W-:Y:S01]  /*cb90*/  ULOP3.LUT UR6, URZ, UR7, URZ, 0x33, !UPT ;  /* 0x000000073f067292 */ /* 0x000fe2000f8e333f */
[----:B------:R-:W-:Y:S01]  /*cba0*/  IMAD.MOV.U32 R8, RZ, RZ, RZ ;  /* 0x000000ffff087224 */ /* 0x000fe200078e00ff */
[----:B------:R-:W-:Y:S01]  /*cbb0*/  UIMAD.WIDE.U32 UR8, UR8, UR9, URZ ;  /* 0x00000009080872a5 */ /* 0x000fe2000f8e003f */
[----:B------:R-:W-:Y:S01]  /*cbc0*/  ULDC UR7, c[0x0][0x14] ;  /* 0x0000050000077ab9 */ /* 0x000fe20000000800 */
[----:B------:R-:W-:-:S02]  /*cbd0*/  USHF.R.S32.HI UR19, URZ, 0x6, UR11 ;  /* 0x000000063f137899 */ /* 0x000fc4000801140b */
[----:B------:R-:W-:Y:S02]  /*cbe0*/  UIMAD.WIDE.U32 UR22, UR8, UR7, URZ ;  /* 0x00000007081672a5 */ /* 0x000fe4000f8e003f */
[----:B------:R-:W-:Y:S02]  /*cbf0*/  UIMAD UR13, UR9, UR7, URZ ;  /* 0x00000007090d72a4 */ /* 0x000fe4000f8e023f */
[----:B------:R-:W-:Y:S02]  /*cc00*/  ULOP3.LUT UR21, UR38, 0x2, URZ, 0xfc, !UPT ;  /* 0x0000000226157892 */ /* 0x000fe4000f8efc3f */
[----:B------:R-:W-:Y:S02]  /*cc10*/  UIADD3 UR13, UR23, UR13, URZ ;  /* 0x0000000d170d7290 */ /* 0x000fe4000fffe03f */
[----:B------:R-:W-:Y:S01]  /*cc20*/  UIADD3 UR26, UR19, 0x1, URZ ;  /* 0x00000001131a7890 */ /* 0x000fe2000fffe03f */
[----:B------:R-:W-:-:S11]  /*cc30*/  ULDC.64 UR24, c[0x0][0x198] ;  /* 0x0000660000187ab9 */ /* 0x000fd60000000a00 */
.L_x_82:
[----:B------:R-:W-:-:S03]  /*cc40*/  UMOV UR7, 0xffffffff ;  /* 0xffffffff00077882 */ /* 0x000fc60000000000 */
[----:B------:R-:W-:Y:S05]  /*cc50*/  BRA.DIV UR7, `(.L_x_71) ;  /* 0x0000000e07fc7947 */ /* 0x000fea000b800000 */
[----:B------:R-:W-:-:S13]  /*cc60*/  ELECT P6, URZ, PT ;  /* 0x00000000003f782f */ /* 0x000fda00038c0000 */
.L_x_95:
[----:B------:R-:W0:Y:S01]  /*cc70*/  LDC R2, c[0x0][0x28c] ;  /* 0x0000a300ff027b82 */ /* 0x000e220000000800 */
[----:B------:R-:W-:Y:S01]  /*cc80*/  BSSY B1, `(.L_x_72) ;  /* 0x0000038000017945 */ /* 0x000fe20003800000 */
[----:B0-----:R-:W-:-:S13]  /*cc90*/  ISETP.LT.OR P6, PT, R2, 0x1, !P6 ;  /* 0x000000010200780c */ /* 0x001fda00077c1670 */
[----:B------:R-:W-:Y:S05]  /*cca0*/  @P6 BRA `(.L_x_73) ;  /* 0x0000000000d46947 */ /* 0x000fea0003800000 */
[----:B------:R-:W-:Y:S02]  /*ccb0*/  IMAD.SHL.U32 R7, R3, 0x200, RZ ;  /* 0x0000020003077824 */ /* 0x000fe400078e00ff */
[----:B------:R-:W-:Y:S02]  /*ccc0*/  IMAD R6, R4, 0x50, RZ ;  /* 0x0000005004067824 */ /* 0x000fe400078e02ff */
[----:B------:R-:W-:Y:S02]  /*ccd0*/  IMAD.MOV.U32 R12, RZ, RZ, RZ ;  /* 0x000000ffff0c7224 */ /* 0x000fe400078e00ff */
[----:B------:R-:W-:Y:S02]  /*cce0*/  IMAD.U32 R14, RZ, RZ, UR26 ;  /* 0x0000001aff0e7e24 */ /* 0x000fe4000f8e00ff */
[----:B------:R-:W-:Y:S02]  /*ccf0*/  IMAD.MOV.U32 R2, RZ, RZ, R0 ;  /* 0x000000ffff027224 */ /* 0x000fe400078e0000 */
[----:B------:R-:W-:-:S07]  /*cd00*/  IMAD.MOV.U32 R3, RZ, RZ, R8 ;  /* 0x000000ffff037224 */ /* 0x000fce00078e0008 */
.L_x_77:
[----:B------:R-:W0:Y:S01]  /*cd10*/  S2R R5, SR_CgaCtaId ;  /* 0x0000000000057919 */ /* 0x000e220000008800 */
[----:B------:R-:W-:-:S04]  /*cd20*/  MOV R4, 0x400 ;  /* 0x0000040000047802 */ /* 0x000fc80000000f00 */
[----:B0-----:R-:W-:Y:S02]  /*cd30*/  LEA R10, R5, R4, 0x18 ;  /* 0x00000004050a7211 */ /* 0x001fe400078ec0ff */
[----:B------:R-:W-:Y:S01]  /*cd40*/  SHF.L.U32 R4, R2, 0x1f, RZ ;  /* 0x0000001f02047819 */ /* 0x000fe200000006ff */
[----:B------:R-:W0:Y:S02]  /*cd50*/  @!P2 LDC R5, c[0x0][0x500] ;  /* 0x00014000ff05ab82 */ /* 0x000e240000000800 */
[----:B------:R-:W-:-:S04]  /*cd60*/  IMAD R13, R3, 0x8, R10 ;  /* 0x00000008030d7824 */ /* 0x000fc800078e020a */
[----:B------:R-:W1:Y:S02]  /*cd70*/  SYNCS.PHASECHK.TRANS64.TRYWAIT P1, [R13+URZ+0x30], R4 ;  /* 0x000030040d0075a7 */ /* 0x000e64000802017f */
[----:B-1----:R-:W-:Y:S05]  /*cd80*/  @!P1 BRA `(.L_x_74) ;  /* 0x0000000c00d09947 */ /* 0x002fea0003800000 */
.L_x_96:
[----:B------:R-:W-:Y:S01]  /*cd90*/  UPRMT UR7, UR21, 0x9910, URZ ;  /* 0x0000991015077896 */ /* 0x000fe2000800003f */
[----:B0-----:R0:W-:Y:S03]  /*cda0*/  @!P2 SYNCS.ARRIVE.TRANS64 RZ, [R13+URZ], R5 ;  /* 0x000000050dffa9a7 */ /* 0x0011e6000800003f */
[----:B------:R-:W-:-:S06]  /*cdb0*/  UISETP.NE.AND UP0, UPT, UR7, 0x2, UPT ;  /* 0x000000020700788c */ /* 0x000fcc000bf05270 */
[----:B------:R-:W-:-:S13]  /*cdc0*/  PLOP3.LUT P1, PT, PT, PT, UP0, 0x80, 0x0 ;  /* 0x000000000000781c */ /* 0x000fda0003f2f008 */
[----:B0-----:R-:W-:Y:S05]  /*cdd0*/  @P1 BRA `(.L_x_75) ;  /* 0x0000000000041947 */ /* 0x001fea0003800000 */
[----:B------:R-:W-:Y:S01]  /*cde0*/  BPT.TRAP 0x1 ;  /* 0x000000040000795c */ /* 0x000fe20000300000 */
.L_x_75:
[----:B------:R-:W-:Y:S05]  /*cdf0*/  @P0 BRA `(.L_x_76) ;  /* 0x0000000000040947 */ /* 0x000fea0003800000 */
[----:B------:R-:W-:Y:S01]  /*ce00*/  BPT.TRAP 0x1 ;  /* 0x000000040000795c */ /* 0x000fe20000300000 */
.L_x_76:
[--C-:B-1----:R-:W-:Y:S01]  /*ce10*/  IMAD R4, R3, 0x8000, R10.reuse ;  /* 0x0000800003047824 */ /* 0x102fe200078e020a */
[----:B------:R-:W-:Y:S01]  /*ce20*/  R2UR UR9, R13 ;  /* 0x000000000d0972ca */ /* 0x000fe200000e0000 */
[----:B------:R-:W-:Y:S01]  /*ce30*/  IMAD R10, R3, 0x1400, R10 ;  /* 0x00001400030a7824 */ /* 0x000fe200078e020a */
[----:B------:R-:W-:Y:S01]  /*ce40*/  UIADD3 UR14, UP0, UR24, 0xf0, URZ ;  /* 0x000000f0180e7890 */ /* 0x000fe2000ff1e03f */
[----:B------:R-:W-:Y:S01]  /*ce50*/  VIADD R14, R14, 0xffffffff ;  /* 0xffffffff0e0e7836 */ /* 0x000fe20000000000 */
[----:B------:R-:W-:Y:S01]  /*ce60*/  R2UR UR7, R4 ;  /* 0x00000000040772ca */ /* 0x000fe200000e0000 */
[----:B------:R-:W-:Y:S01]  /*ce70*/  UIADD3 UR28, UP1, UR24, 0x1f0, URZ ;  /* 0x000001f0181c7890 */ /* 0x000fe2000ff3e03f */
[----:B------:R-:W-:Y:S01]  /*ce80*/  R2UR UR8, R10 ;  /* 0x000000000a0872ca */ /* 0x000fe200000e0000 */
[----:B------:R-:W-:Y:S01]  /*ce90*/  UIADD3.X UR15, URZ, UR25, URZ, UP0, !UPT ;  /* 0x000000193f0f7290 */ /* 0x000fe200087fe43f */
[----:B------:R-:W-:Y:S01]  /*cea0*/  R2UR UR11, R7 ;  /* 0x00000000070b72ca */ /* 0x000fe200000e0000 */
[----:B------:R-:W-:Y:S01]  /*ceb0*/  VIADD R3, R3, 0x1 ;  /* 0x0000000103037836 */ /* 0x000fe20000000000 */
[----:B------:R-:W-:Y:S01]  /*cec0*/  R2UR UR10, R12 ;  /* 0x000000000c0a72ca */ /* 0x000fe200000e0000 */
[----:B------:R-:W-:Y:S01]  /*ced0*/  UIADD3.X UR29, URZ, UR25, URZ, UP1, !UPT ;  /* 0x000000193f1d7290 */ /* 0x000fe20008ffe43f */
[----:B------:R-:W-:Y:S01]  /*cee0*/  R2UR UR12, R11 ;  /* 0x000000000b0c72ca */ /* 0x000fe200000e0000 */
[----:B------:R-:W-:Y:S01]  /*cef0*/  UMOV UR16, 0x0 ;  /* 0x0000000000107882 */ /* 0x000fe20000000000 */
[----:B------:R-:W-:Y:S01]  /*cf00*/  R2UR UR20, R6 ;  /* 0x00000000061472ca */ /* 0x000fe200000e0000 */
[----:B------:R-:W-:Y:S01]  /*cf10*/  UMOV UR17, 0x10000000 ;  /* 0x1000000000117882 */ /* 0x000fe20000000000 */
[----:B------:R-:W-:Y:S01]  /*cf20*/  ISETP.GT.AND P3, PT, R14, 0x1, PT ;  /* 0x000000010e00780c */ /* 0x000fe20003f64270 */
[----:B------:R-:W-:Y:S01]  /*cf30*/  UIADD3 UR7, UR7, 0x180, URZ ;  /* 0x0000018007077890 */ /* 0x000fe2000fffe03f */
[----:B------:R-:W-:Y:S01]  /*cf40*/  ISETP.NE.AND P1, PT, R3, 0x6, PT ;  /* 0x000000060300780c */ /* 0x000fe20003f25270 */
[----:B------:R-:W-:Y:S01]  /*cf50*/  UIADD3 UR18, UR8, 0x30180, URZ ;  /* 0x0003018008127890 */ /* 0x000fe2000fffe03f */
[----:B------:R-:W-:-:S02]  /*cf60*/  VIADD R12, R12, 0x40 ;  /* 0x000000400c0c7836 */ /* 0x000fc40000000000 */
[----:B------:R-:W-:Y:S02]  /*cf70*/  SEL R5, RZ, 0x1, P1 ;  /* 0x00000001ff057807 */ /* 0x000fe40000800000 */
[----:B------:R-:W-:Y:S01]  /*cf80*/  UMOV UR8, UR7 ;  /* 0x0000000700087c82 */ /* 0x000fe20008000000 */
[----:B------:R-:W-:Y:S01]  /*cf90*/  SEL R3, R3, RZ, P1 ;  /* 0x000000ff03037207 */ /* 0x000fe20000800000 */
[----:B------:R0:W-:Y:S01]  /*cfa0*/  UTMALDG.3D [UR8], [UR14], desc[UR16] ;  /* 0x000010080e0075b4 */ /* 0x0001e20008011000 */
[----:B------:R-:W-:Y:S01]  /*cfb0*/  LOP3.LUT R2, R2, R5, RZ, 0x3c, !PT ;  /* 0x0000000502027212 */ /* 0x000fe200078e3cff */
[----:B0-----:R-:W-:Y:S01]  /*cfc0*/  UMOV UR8, UR18 ;  /* 0x0000001200087c82 */ /* 0x001fe20008000000 */
[----:B------:R-:W-:Y:S02]  /*cfd0*/  UMOV UR11, UR20 ;  /* 0x00000014000b7c82 */ /* 0x000fe40008000000 */
[----:B------:R0:W-:Y:S02]  /*cfe0*/  UTMALDG.3D [UR8], [UR28], desc[UR16] ;  /* 0x000010081c0075b4 */ /* 0x0001e40008011000 */
[----:B0-----:R-:W-:Y:S05]  /*cff0*/  @P3 BRA `(.L_x_77) ;  /* 0xfffffffc00443947 */ /* 0x001fea000383ffff */
.L_x_73:
[----:B------:R-:W-:Y:S05]  /*d000*/  BSYNC B1 ;  /* 0x0000000000017941 */ /* 0x000fea0003800000 */
.L_x_72:
[----:B------:R-:W-:Y:S01]  /*d010*/  LOP3.LUT P4, RZ, R9, 0xff, RZ, 0xc0, !PT ;  /* 0x000000ff09ff7812 */ /* 0x000fe2000788c0ff */
[----:B------:R-:W-:Y:S01]  /*d020*/  VIADD R8, R8, UR19 ;  /* 0x0000001308087c36 */ /* 0x000fe20008000000 */
[----:B------:R-:W-:Y:S01]  /*d030*/  ULDC.64 UR8, c[0x0][0x650] ;  /* 0x0001940000087ab9 */ /* 0x000fe20000000a00 */
[----:B------:R-:W-:Y:S01]  /*d040*/  IMAD.U32 R5, RZ, RZ, UR19 ;  /* 0x00000013ff057e24 */ /* 0x000fe2000f8e00ff */
[----:B------:R-:W-:Y:S01]  /*d050*/  UISETP.GE.U32.AND UP0, UPT, UR19, 0x6, UPT ;  /* 0x000000061300788c */ /* 0x000fe2000bf06070 */
[----:B------:R-:W-:Y:S01]  /*d060*/  BSSY B1, `(.L_x_78) ;  /* 0x000006e000017945 */ /* 0x000fe20003800000 */
[----:B------:R-:W-:Y:S01]  /*d070*/  ISETP.GT.U32.AND P1, PT, R8, 0x5, PT ;  /* 0x000000050800780c */ /* 0x000fe20003f24070 */
[----:B------:R-:W-:Y:S01]  /*d080*/  IMAD.MOV.U32 R11, RZ, RZ, -0x1 ;  /* 0xffffffffff0b7424 */ /* 0x000fe200078e00ff */
[----:B------:R-:W-:Y:S02]  /*d090*/  PRMT R9, RZ, 0x7610, R9 ;  /* 0x00007610ff097816 */ /* 0x000fe40000000009 */
[----:B------:R-:W-:-:S02]  /*d0a0*/  ISETP.LT.U32.AND P1, PT, R5, 0x6, P1 ;  /* 0x000000060500780c */ /* 0x000fc40000f21070 */
[----:B------:R-:W-:Y:S01]  /*d0b0*/  PLOP3.LUT P3, PT, PT, PT, UP0, 0x80, 0x0 ;  /* 0x000000000000781c */ /* 0x000fe20003f6f008 */
[----:B------:R-:W0:Y:S01]  /*d0c0*/  @P4 S2R R3, SR_CgaCtaId ;  /* 0x0000000000034919 */ /* 0x000e220000008800 */
[----:B------:R-:W-:-:S04]  /*d0d0*/  @P4 MOV R2, 0x400 ;  /* 0x0000040000024802 */ /* 0x000fc80000000f00 */
[----:B0-----:R-:W-:Y:S01]  /*d0e0*/  @P4 LEA R4, R3, R2, 0x18 ;  /* 0x0000000203044211 */ /* 0x001fe200078ec0ff */
[----:B------:R-:W-:-:S03]  /*d0f0*/  IMAD.WIDE.U32 R2, R8, -0x55555555, RZ ;  /* 0xaaaaaaab08027825 */ /* 0x000fc600078e00ff */
[----:B------:R0:W-:Y:S01]  /*d100*/  @P4 SYNCS.ARRIVE.TRANS64.A1T0 RZ, [R4+URZ+0x78], RZ ;  /* 0x000078ff04ff49a7 */ /* 0x0001e2000810003f */
[----:B------:R-:W-:Y:S02]  /*d110*/  IADD3 R16, P4, R16, UR22, RZ ;  /* 0x0000001610107c10 */ /* 0x000fe4000ff9e0ff */
[----:B------:R-:W-:Y:S02]  /*d120*/  SHF.R.U32.HI R5, RZ, 0x2, R3 ;  /* 0x00000002ff057819 */ /* 0x000fe40000011603 */
[----:B------:R-:W-:Y:S02]  /*d130*/  SEL R3, RZ, 0x1, !P1 ;  /* 0x00000001ff037807 */ /* 0x000fe40004800000 */
[----:B------:R-:W-:Y:S01]  /*d140*/  IADD3.X R17, R17, UR13, RZ, P4, !PT ;  /* 0x0000000d11117c10 */ /* 0x000fe2000a7fe4ff */
[----:B------:R-:W-:Y:S01]  /*d150*/  IMAD R8, R5, -0x6, R8 ;  /* 0xfffffffa05087824 */ /* 0x000fe200078e0208 */
[----:B------:R-:W-:Y:S01]  /*d160*/  ISETP.GE.U32.AND P1, PT, R16, UR8, PT ;  /* 0x0000000810007c0c */ /* 0x000fe2000bf26070 */
[----:B0-----:R-:W-:Y:S01]  /*d170*/  IMAD.MOV.U32 R4, RZ, RZ, -0x1 ;  /* 0xffffffffff047424 */ /* 0x001fe200078e00ff */
[----:B------:R-:W-:Y:S01]  /*d180*/  LOP3.LUT R0, R0, R3, RZ, 0x3c, !PT ;  /* 0x0000000300007212 */ /* 0x000fe200078e3cff */
[----:B------:R-:W-:Y:S01]  /*d190*/  IMAD.MOV.U32 R3, RZ, RZ, -0x1 ;  /* 0xffffffffff037424 */ /* 0x000fe200078e00ff */
[----:B------:R-:W-:-:S02]  /*d1a0*/  ISETP.GE.U32.AND.EX P1, PT, R17, UR9, PT, P1 ;  /* 0x0000000911007c0c */ /* 0x000fc4000bf26110 */
[----:B------:R-:W-:Y:S02]  /*d1b0*/  @P3 LOP3.LUT R0, R0, 0x1, R5, 0x78, !PT ;  /* 0x0000000100003812 */ /* 0x000fe400078e7805 */
[----:B------:R-:W-:-:S09]  /*d1c0*/  PRMT R2, RZ, 0x7610, R2 ;  /* 0x00007610ff027816 */ /* 0x000fd20000000002 */
[----:B------:R-:W-:Y:S05]  /*d1d0*/  @P1 BRA `(.L_x_79) ;  /* 0x0000000400581947 */ /* 0x000fea0003800000 */
[----:B------:R-:W-:Y:S01]  /*d1e0*/  ULDC.64 UR8, c[0x0][0x628] ;  /* 0x00018a0000087ab9 */ /* 0x000fe20000000a00 */
[----:B------:R-:W0:Y:S01]  /*d1f0*/  S2R R12, SR_CTAID.X ;  /* 0x00000000000c7919 */ /* 0x000e220000002500 */
[----:B------:R-:W-:Y:S01]  /*d200*/  ISETP.NE.U32.AND P1, PT, RZ, UR8, PT ;  /* 0x00000008ff007c0c */ /* 0x000fe2000bf25070 */
[----:B------:R-:W-:Y:S01]  /*d210*/  ULDC UR10, c[0x0][0x630] ;  /* 0x00018c00000a7ab9 */ /* 0x000fe20000000800 */
[----:B------:R-:W-:Y:S01]  /*d220*/  IMAD.MOV.U32 R2, RZ, RZ, R16 ;  /* 0x000000ffff027224 */ /* 0x000fe200078e0010 */
[----:B------:R-:W1:Y:S01]  /*d230*/  S2R R10, SR_CTAID.Y ;  /* 0x00000000000a7919 */ /* 0x000e620000002600 */
[----:B------:R-:W-:Y:S01]  /*d240*/  ISETP.NE.AND.EX P1, PT, RZ, UR9, PT, P1 ;  /* 0x00000009ff007c0c */ /* 0x000fe2000bf25310 */
[----:B------:R-:W-:-:S12]  /*d250*/  IMAD.MOV.U32 R3, RZ, RZ, R17 ;  /* 0x000000ffff037224 */ /* 0x000fd800078e0011 */
[----:B------:R-:W-:Y:S05]  /*d260*/  @!P1 BRA `(.L_x_80) ;  /* 0x0000000000289947 */ /* 0x000fea0003800000 */
[----:B------:R-:W-:Y:S02]  /*d270*/  ULDC UR7, c[0x0][0x634] ;  /* 0x00018d0000077ab9 */ /* 0x000fe40000000800 */
[----:B------:R-:W-:-:S05]  /*d280*/  IADD3 R7, P1, R16, UR7, RZ ;  /* 0x0000000710077c10 */ /* 0x000fca000ff3e0ff */
[----:B------:R-:W-:-:S04]  /*d290*/  IMAD.X R11, RZ, RZ, R17, P1 ;  /* 0x000000ffff0b7224 */ /* 0x000fc800008e0611 */
[----:B------:R-:W-:-:S04]  /*d2a0*/  IMAD.WIDE.U32 R4, R11, UR8, RZ ;  /* 0x000000080b047c25 */ /* 0x000fc8000f8e00ff */
[----:B------:R-:W-:-:S04]  /*d2b0*/  IMAD.WIDE.U32 R4, P1, R7, UR9, R4 ;  /* 0x0000000907047c25 */ /* 0x000fc8000f820004 */
[----:B------:R-:W-:-:S04]  /*d2c0*/  IMAD.WIDE.U32 R6, R7, UR8, RZ ;  /* 0x0000000807067c25 */ /* 0x000fc8000f8e00ff */
[----:B------:R-:W-:Y:S01]  /*d2d0*/  IMAD.X R3, RZ, RZ, RZ, P1 ;  /* 0x000000ffff037224 */ /* 0x000fe200008e06ff */
[----:B------:R-:W-:Y:S01]  /*d2e0*/  IADD3 RZ, P1, R7, R4, RZ ;  /* 0x0000000407ff7210 */ /* 0x000fe20007f3e0ff */
[----:B------:R-:W-:-:S04]  /*d2f0*/  IMAD.MOV.U32 R2, RZ, RZ, R5 ;  /* 0x000000ffff027224 */ /* 0x000fc800078e0005 */
[----:B------:R-:W-:-:S08]  /*d300*/  IMAD.WIDE.U32.X R2, R11, UR9, R2, P1 ;  /* 0x000000090b027c25 */ /* 0x000fd000088e0402 */
.L_x_80:
[--C-:B------:R-:W-:Y:S01]  /*d310*/  SHF.R.U64 R11, R2, UR10, R3.reuse ;  /* 0x0000000a020b7c19 */ /* 0x100fe20008001203 */
[----:B------:R-:W-:Y:S01]  /*d320*/  ULDC.64 UR8, c[0x0][0x620] ;  /* 0x0001880000087ab9 */ /* 0x000fe20000000a00 */
[----:B------:R-:W-:Y:S01]  /*d330*/  SHF.R.U32.HI R2, RZ, UR10, R3 ;  /* 0x0000000aff027c19 */ /* 0x000fe20008011603 */
[----:B------:R-:W-:Y:S01]  /*d340*/  ULDC UR7, c[0x0][0x150] ;  /* 0x0000540000077ab9 */ /* 0x000fe20000000800 */
[----:B------:R-:W-:Y:S01]  /*d350*/  IADD3 R5, P1, RZ, -R11, RZ ;  /* 0x8000000bff057210 */ /* 0x000fe20007f3e0ff */
[----:B------:R-:W2:Y:S01]  /*d360*/  LDC R7, c[0x0][0x144] ;  /* 0x00005100ff077b82 */ /* 0x000ea20000000800 */
[----:B------:R-:W-:Y:S01]  /*d370*/  ULDC.64 UR10, c[0x0][0x640] ;  /* 0x00019000000a7ab9 */ /* 0x000fe20000000a00 */
[----:B------:R-:W-:Y:S02]  /*d380*/  UISETP.NE.AND UP0, UPT, UR39, URZ, UPT ;  /* 0x0000003f2700728c */ /* 0x000fe4000bf05270 */
[----:B------:R-:W-:Y:S01]  /*d390*/  IMAD.X R2, RZ, RZ, ~R2, P1 ;  /* 0x000000ffff027224 */ /* 0x000fe200008e0e02 */
[----:B------:R-:W-:-:S03]  /*d3a0*/  ISETP.NE.U32.AND P1, PT, RZ, UR10, PT ;  /* 0x0000000aff007c0c */ /* 0x000fc6000bf25070 */
[----:B------:R-:W-:Y:S01]  /*d3b0*/  IMAD R4, R2, UR8, RZ ;  /* 0x0000000802047c24 */ /* 0x000fe2000f8e02ff */
[----:B------:R-:W3:Y:S01]  /*d3c0*/  LDC R15, c[0x0][0x148] ;  /* 0x00005200ff0f7b82 */ /* 0x000ee20000000800 */
[C---:B------:R-:W-:Y:S01]  /*d3d0*/  IMAD.WIDE.U32 R2, R5.reuse, UR8, R16 ;  /* 0x0000000805027c25 */ /* 0x040fe2000f8e0010 */
[----:B------:R-:W-:Y:S01]  /*d3e0*/  ULDC UR8, c[0x0][0x154] ;  /* 0x0000550000087ab9 */ /* 0x000fe20000000800 */
[----:B------:R-:W-:Y:S02]  /*d3f0*/  ISETP.NE.AND.EX P1, PT, RZ, UR11, PT, P1 ;  /* 0x0000000bff007c0c */ /* 0x000fe4000bf25310 */
[----:B------:R-:W-:Y:S01]  /*d400*/  IMAD R5, R5, UR9, R4 ;  /* 0x0000000905057c24 */ /* 0x000fe2000f8e0204 */
[----:B0-----:R-:W-:Y:S01]  /*d410*/  I2FP.F32.U32 R4, R12 ;  /* 0x0000000c00047245 */ /* 0x001fe20000201000 */
[----:B------:R-:W-:Y:S01]  /*d420*/  ULDC UR9, c[0x0][0x608] ;  /* 0x0001820000097ab9 */ /* 0x000fe20000000800 */
[----:B------:R-:W-:Y:S01]  /*d430*/  PLOP3.LUT P3, PT, PT, PT, UP0, 0x80, 0x0 ;  /* 0x000000000000781c */ /* 0x000fe20003f6f008 */
[----:B------:R-:W-:-:S02]  /*d440*/  IMAD.IADD R3, R3, 0x1, R5 ;  /* 0x0000000103037824 */ /* 0x000fc400078e0205 */
[----:B------:R-:W-:Y:S01]  /*d450*/  FMUL R4, R4, UR7 ;  /* 0x0000000704047c20 */ /* 0x000fe20008400000 */
[----:B------:R-:W-:Y:S02]  /*d460*/  ULDC UR7, c[0x0][0x618] ;  /* 0x0001860000077ab9 */ /* 0x000fe40000000800 */
[--C-:B------:R-:W-:Y:S02]  /*d470*/  SHF.R.U64 R13, R2, UR7, R3.reuse ;  /* 0x00000007020d7c19 */ /* 0x100fe40008001203 */
[----:B-1----:R-:W-:Y:S01]  /*d480*/  I2FP.F32.U32 R2, R10 ;  /* 0x0000000a00027245 */ /* 0x002fe20000201000 */
[----:B------:R-:W0:Y:S04]  /*d490*/  F2I.U32.TRUNC.NTZ R4, R4 ;  /* 0x0000000400047305 */ /* 0x000e28000020f000 */
[----:B------:R-:W-:Y:S01]  /*d4a0*/  FMUL R5, R2, UR8 ;  /* 0x0000000802057c20 */ /* 0x000fe20008400000 */
[----:B------:R-:W-:Y:S01]  /*d4b0*/  SHF.R.U32.HI R2, RZ, UR7, R3 ;  /* 0x00000007ff027c19 */ /* 0x000fe20008011603 */
[----:B------:R-:W-:-:S02]  /*d4c0*/  ULDC UR7, c[0x0][0x658] ;  /* 0x0001960000077ab9 */ /* 0x000fc40000000800 */
[----:B------:R1:W4:Y:S01]  /*d4d0*/  F2I.U32.TRUNC.NTZ R20, R5 ;  /* 0x0000000500147305 */ /* 0x000322000020f000 */
[--C-:B------:R-:W-:Y:S02]  /*d4e0*/  SHF.R.U64 R18, R13, UR9, R2.reuse ;  /* 0x000000090d127c19 */ /* 0x100fe40008001202 */
[----:B------:R-:W-:-:S04]  /*d4f0*/  SHF.R.U32.HI R3, RZ, UR9, R2 ;  /* 0x00000009ff037c19 */ /* 0x000fc80008011602 */
[--C-:B------:R-:W-:Y:S01]  /*d500*/  SHF.R.U64 R14, R18, UR7, R3.reuse ;  /* 0x00000007120e7c19 */ /* 0x100fe20008001203 */
[----:B0-----:R-:W-:Y:S01]  /*d510*/  IMAD.MOV R4, RZ, RZ, -R4 ;  /* 0x000000ffff047224 */ /* 0x001fe200078e0a04 */
[----:B------:R-:W-:-:S03]  /*d520*/  SHF.R.U32.HI R3, RZ, UR7, R3 ;  /* 0x00000007ff037c19 */ /* 0x000fc60008011603 */
[----:B--2---:R-:W-:Y:S02]  /*d530*/  IMAD R12, R7, R4, R12 ;  /* 0x00000004070c7224 */ /* 0x004fe400078e020c */
[----:B------:R-:W-:Y:S01]  /*d540*/  IMAD.MOV.U32 R2, RZ, RZ, R14 ;  /* 0x000000ffff027224 */ /* 0x000fe200078e000e */
[----:B-1--4-:R-:W-:Y:S06]  /*d550*/  @!P1 BRA `(.L_x_81) ;  /* 0x0000000000289947 */ /* 0x012fec0003800000 */
        /* <DEDUP_REMOVED lines=10> */
.L_x_81:
[----:B------:R-:W-:Y:S01]  /*d600*/  ULDC UR7, c[0x0][0x648] ;  /* 0x0001920000077ab9 */ /* 0x000fe20000000800 */
[----:B------:R-:W-:Y:S01]  /*d610*/  IMAD.MOV R20, RZ, RZ, -R20 ;  /* 0x000000ffff147224 */ /* 0x000fe200078e0a14 */
[----:B------:R-:W-:Y:S01]  /*d620*/  SHF.R.U64 R3, R2, UR7, R3 ;  /* 0x0000000702037c19 */ /* 0x000fe20008001203 */
[----:B------:R-:W-:Y:S01]  /*d630*/  ULDC UR7, c[0x0][0x638] ;  /* 0x00018e0000077ab9 */ /* 0x000fe20000000800 */
[----:B------:R-:W-:Y:S01]  /*d640*/  LOP3.LUT R2, R18, UR6, RZ, 0xc0, !PT ;  /* 0x0000000612027c12 */ /* 0x000fe2000f8ec0ff */
[----:B------:R-:W-:Y:S01]  /*d650*/  UISETP.NE.AND UP0, UPT, UR39, URZ, UPT ;  /* 0x0000003f2700728c */ /* 0x000fe2000bf05270 */
[----:B------:R-:W-:Y:S01]  /*d660*/  LOP3.LUT R13, R13, UR4, RZ, 0xc0, !PT ;  /* 0x000000040d0d7c12 */ /* 0x000fe2000f8ec0ff */
[----:B------:R-:W-:Y:S01]  /*d670*/  IMAD.MOV R5, RZ, RZ, -R3 ;  /* 0x000000ffff057224 */ /* 0x000fe200078e0a03 */
[----:B------:R-:W-:Y:S01]  /*d680*/  ULDC UR8, c[0x0][0x610] ;  /* 0x0001840000087ab9 */ /* 0x000fe20000000800 */
[----:B---3--:R-:W-:Y:S02]  /*d690*/  @P3 IMAD R12, R15, R20, R10 ;  /* 0x000000140f0c3224 */ /* 0x008fe400078e020a */
[----:B------:R-:W-:Y:S01]  /*d6a0*/  IMAD R3, R3, UR5, R2 ;  /* 0x0000000503037c24 */ /* 0x000fe2000f8e0202 */
[----:B------:R-:W-:Y:S01]  /*d6b0*/  PLOP3.LUT P1, PT, PT, PT, UP0, 0x40, 0x0 ;  /* 0x000000000000781c */ /* 0x000fe20003f2e808 */
[----:B------:R-:W-:Y:S01]  /*d6c0*/  IMAD R14, R5, UR7, R14 ;  /* 0x00000007050e7c24 */ /* 0x000fe2000f8e020e */
[----:B------:R-:W-:Y:S01]  /*d6d0*/  ULDC UR7, c[0x0][0x600] ;  /* 0x0001800000077ab9 */ /* 0x000fe20000000800 */
[----:B------:R-:W-:Y:S01]  /*d6e0*/  IMAD R3, R3, UR8, R12 ;  /* 0x0000000803037c24 */ /* 0x000fe2000f8e020c */
[----:B------:R-:W-:Y:S01]  /*d6f0*/  PLOP3.LUT P3, PT, PT, PT, UP0, 0x40, 0x0 ;  /* 0x000000000000781c */ /* 0x000fe20003f6e808 */
[----:B------:R-:W-:-:S02]  /*d700*/  IMAD R14, R14, UR7, R13 ;  /* 0x000000070e0e7c24 */ /* 0x000fc4000f8e020d */
[----:B------:R-:W-:-:S03]  /*d710*/  IMAD.MOV.U32 R2, RZ, RZ, 0x1 ;  /* 0x00000001ff027424 */ /* 0x000fc600078e00ff */
[----:B------:R-:W-:Y:S02]  /*d720*/  SEL R4, R14, R3, P1 ;  /* 0x000000030e047207 */ /* 0x000fe40000800000 */
[----:B------:R-:W-:-:S07]  /*d730*/  SEL R3, R3, R14, P3 ;  /* 0x0000000e03037207 */ /* 0x000fce0001800000 */
.L_x_79:
[----:B------:R-:W-:Y:S05]  /*d740*/  BSYNC B1 ;  /* 0x0000000000017941 */ /* 0x000fea0003800000 */
.L_x_78:
[----:B------:R-:W-:-:S13]  /*d750*/  LOP3.LUT P1, RZ, R2, 0xff, RZ, 0xc0, !PT ;  /* 0x000000ff02ff7812 */ /* 0x000fda000782c0ff */
[----:B------:R-:W-:Y:S05]  /*d760*/  @P1 BRA `(.L_x_82) ;  /* 0xfffffff400341947 */ /* 0x000fea000383ffff */
[----:B------:R-:W-:Y:S05]  /*d770*/  BSYNC B0 ;  /* 0x0000000000007941 */ /* 0x000fea0003800000 */
.L_x_70:
[----:B------:R-:W-:-:S03]  /*d780*/  UMOV UR7, 0xffffffff ;  /* 0xffffffff00077882 */ /* 0x000fc60000000000 */
[----:B------:R-:W-:Y:S05]  /*d790*/  BRA.DIV UR7, `(.L_x_83) ;  /* 0x0000000607607947 */ /* 0x000fea000b800000 */
[----:B------:R-:W-:-:S13]  /*d7a0*/  ELECT P6, URZ, PT ;  /* 0x00000000003f782f */ /* 0x000fda00038c0000 */
.L_x_99:
[----:B------:R-:W-:Y:S04]  /*d7b0*/  BSSY B0, `(.L_x_84) ;  /* 0x000003e000007945 */ /* 0x000fe80003800000 */
[----:B------:R-:W-:Y:S05]  /*d7c0*/  @!P6 BRA `(.L_x_85) ;  /* 0x0000000000f0e947 */ /* 0x000fea0003800000 */
[----:B------:R-:W-:-:S04]  /*d7d0*/  ULOP3.LUT UR7, UR38, 0x2, URZ, 0xfc, !UPT ;  /* 0x0000000226077892 */ /* 0x000fc8000f8efc3f */
[----:B------:R-:W-:-:S06]  /*d7e0*/  UISETP.NE.AND UP0, UPT, UR7, 0x3, UPT ;  /* 0x000000030700788c */ /* 0x000fcc000bf05270 */
[----:B------:R-:W-:-:S13]  /*d7f0*/  PLOP3.LUT P0, PT, PT, PT, UP0, 0x80, 0x0 ;  /* 0x000000000000781c */ /* 0x000fda0003f0f008 */
[----:B------:R-:W-:Y:S05]  /*d800*/  @!P0 BRA `(.L_x_86) ;  /* 0x0000000000048947 */ /* 0x000fea0003800000 */
[----:B------:R-:W-:Y:S01]  /*d810*/  BPT.TRAP 0x1 ;  /* 0x000000040000795c */ /* 0x000fe20000300000 */
.L_x_86:
[----:B------:R-:W0:Y:S01]  /*d820*/  S2R R3, SR_CgaCtaId ;  /* 0x0000000000037919 */ /* 0x000e220000008800 */
[----:B------:R-:W-:-:S04]  /*d830*/  MOV R2, 0x400 ;  /* 0x0000040000027802 */ /* 0x000fc80000000f00 */
[----:B0-----:R-:W-:Y:S02]  /*d840*/  LEA R3, R3, R2, 0x18 ;  /* 0x0000000203037211 */ /* 0x001fe400078ec0ff */
[----:B------:R-:W-:-:S03]  /*d850*/  SHF.L.U32 R2, R0, 0x1f, RZ ;  /* 0x0000001f00027819 */ /* 0x000fc600000006ff */
[----:B------:R-:W-:-:S04]  /*d860*/  VIADD R3, R3, 0x30 ;  /* 0x0000003003037836 */ /* 0x000fc80000000000 */
[C---:B------:R-:W-:Y:S02]  /*d870*/  IMAD R7, R8.reuse, 0x8, R3 ;  /* 0x0000000808077824 */ /* 0x040fe400078e0203 */
[----:B------:R-:W-:Y:S02]  /*d880*/  VIADD R8, R8, 0x1 ;  /* 0x0000000108087836 */ /* 0x000fe40000000000 */
[----:B------:R-:W0:Y:S03]  /*d890*/  SYNCS.PHASECHK.TRANS64.TRYWAIT P0, [R7+URZ], R2 ;  /* 0x00000002070075a7 */ /* 0x000e26000800017f */
[----:B------:R-:W-:-:S04]  /*d8a0*/  ISETP.NE.AND P1, PT, R8, 0x6, PT ;  /* 0x000000060800780c */ /* 0x000fc80003f25270 */
[----:B------:R-:W-:Y:S02]  /*d8b0*/  SEL R5, RZ, 0x1, P1 ;  /* 0x00000001ff057807 */ /* 0x000fe40000800000 */
[----:B------:R-:W-:Y:S02]  /*d8c0*/  SEL R8, R8, RZ, P1 ;  /* 0x000000ff08087207 */ /* 0x000fe40000800000 */
[----:B------:R-:W-:-:S03]  /*d8d0*/  LOP3.LUT R5, R0, R5, RZ, 0x3c, !PT ;  /* 0x0000000500057212 */ /* 0x000fc600078e3cff */
[----:B------:R-:W-:Y:S01]  /*d8e0*/  IMAD R9, R8, 0x8, R3 ;  /* 0x0000000808097824 */ /* 0x000fe200078e0203 */
[----:B------:R-:W-:Y:S01]  /*d8f0*/  SHF.L.U32 R4, R5, 0x1f, RZ ;  /* 0x0000001f05047819 */ /* 0x000fe200000006ff */
[----:B0-----:R-:W-:Y:S06]  /*d900*/  @!P0 BRA `(.L_x_87) ;  /* 0x0000000400248947 */ /* 0x001fec0003800000 */
.L_x_100:
[----:B------:R-:W1:Y:S01]  /*d910*/  SYNCS.PHASECHK.TRANS64.TRYWAIT P0, [R9+URZ], R4 ;  /* 0x00000004090075a7 */ /* 0x000e62000800017f */
[----:B------:R-:W-:-:S05]  /*d920*/  VIADD R0, R8, 0x1 ;  /* 0x0000000108007836 */ /* 0x000fca0000000000 */
[----:B------:R-:W-:-:S04]  /*d930*/  ISETP.NE.AND P1, PT, R0, 0x6, PT ;  /* 0x000000060000780c */ /* 0x000fc80003f25270 */
[----:B0-----:R-:W-:Y:S02]  /*d940*/  SEL R2, RZ, 0x1, P1 ;  /* 0x00000001ff027807 */ /* 0x001fe40000800000 */
[----:B------:R-:W-:Y:S02]  /*d950*/  SEL R0, R0, RZ, P1 ;  /* 0x000000ff00007207 */ /* 0x000fe40000800000 */
[----:B------:R-:W-:-:S03]  /*d960*/  LOP3.LUT R7, R5, R2, RZ, 0x3c, !PT ;  /* 0x0000000205077212 */ /* 0x000fc600078e3cff */
[----:B------:R-:W-:Y:S01]  /*d970*/  IMAD R6, R0, 0x8, R3 ;  /* 0x0000000800067824 */ /* 0x000fe200078e0203 */
[----:B------:R-:W-:Y:S01]  /*d980*/  SHF.L.U32 R5, R7, 0x1f, RZ ;  /* 0x0000001f07057819 */ /* 0x000fe200000006ff */
[----:B-1----:R-:W-:Y:S06]  /*d990*/  @!P0 BRA `(.L_x_88) ;  /* 0x0000000400148947 */ /* 0x002fec0003800000 */
.L_x_101:
[----:B------:R-:W1:Y:S01]  /*d9a0*/  SYNCS.PHASECHK.TRANS64.TRYWAIT P0, [R6+URZ], R5 ;  /* 0x00000005060075a7 */ /* 0x000e62000800017f */
[----:B------:R-:W-:-:S05]  /*d9b0*/  VIADD R0, R0, 0x1 ;  /* 0x0000000100007836 */ /* 0x000fca0000000000 */
[----:B------:R-:W-:-:S04]  /*d9c0*/  ISETP.NE.AND P1, PT, R0, 0x6, PT ;  /* 0x000000060000780c */ /* 0x000fc80003f25270 */
[----:B------:R-:W-:Y:S02]  /*d9d0*/  SEL R2, RZ, 0x1, P1 ;  /* 0x00000001ff027807 */ /* 0x000fe40000800000 */
[----:B------:R-:W-:Y:S02]  /*d9e0*/  SEL R0, R0, RZ, P1 ;  /* 0x000000ff00007207 */ /* 0x000fe40000800000 */
[----:B------:R-:W-:-:S03]  /*d9f0*/  LOP3.LUT R7, R7, R2, RZ, 0x3c, !PT ;  /* 0x0000000207077212 */ /* 0x000fc600078e3cff */
[----:B0-----:R-:W-:Y:S01]  /*da00*/  IMAD R9, R0, 0x8, R3 ;  /* 0x0000000800097824 */ /* 0x001fe200078e0203 */
[----:B------:R-:W-:Y:S01]  /*da10*/  SHF.L.U32 R4, R7, 0x1f, RZ ;  /* 0x0000001f07047819 */ /* 0x000fe200000006ff */
[----:B-1----:R-:W-:Y:S06]  /*da20*/  @!P0 BRA `(.L_x_89) ;  /* 0x0000000400048947 */ /* 0x002fec0003800000 */
.L_x_102:
        /* <DEDUP_REMOVED lines=9> */
.L_x_103:
[----:B------:R-:W1:Y:S01]  /*dac0*/  SYNCS.PHASECHK.TRANS64.TRYWAIT P0, [R6+URZ], R5 ;  /* 0x00000005060075a7 */ /* 0x000e62000800017f */
[----:B------:R-:W-:-:S05]  /*dad0*/  VIADD R0, R0, 0x1 ;  /* 0x0000000100007836 */ /* 0x000fca0000000000 */
[----:B------:R-:W-:-:S04]  /*dae0*/  ISETP.NE.AND P1, PT, R0, 0x6, PT ;  /* 0x000000060000780c */ /* 0x000fc80003f25270 */
[----:B------:R-:W-:Y:S02]  /*daf0*/  SEL R2, RZ, 0x1, P1 ;  /* 0x00000001ff027807 */ /* 0x000fe40000800000 */
[----:B------:R-:W-:Y:S02]  /*db00*/  SEL R0, R0, RZ, P1 ;  /* 0x000000ff00007207 */ /* 0x000fe40000800000 */
[----:B------:R-:W-:Y:S01]  /*db10*/  LOP3.LUT R2, R7, R2, RZ, 0x3c, !PT ;  /* 0x0000000207027212 */ /* 0x000fe200078e3cff */
[----:B-1----:R-:W-:Y:S06]  /*db20*/  @!P0 BRA `(.L_x_91) ;  /* 0x0000000000ec8947 */ /* 0x002fec0003800000 */
.L_x_104:
[----:B------:R-:W-:Y:S01]  /*db30*/  IMAD R3, R0, 0x8, R3 ;  /* 0x0000000800037824 */ /* 0x000fe200078e0203 */
[----:B------:R-:W-:-:S07]  /*db40*/  SHF.L.U32 R0, R2, 0x1f, RZ ;  /* 0x0000001f02007819 */ /* 0x000fce00000006ff */
.L_x_92:
[----:B--2---:R2:W3:Y:S02]  /*db50*/  SYNCS.PHASECHK.TRANS64.TRYWAIT P0, [R3+URZ], R0 ;  /* 0x00000000030075a7 */ /* 0x0044e4000800017f */
[----:B---3--:R-:W-:Y:S05]  /*db60*/  @!P0 NANOSLEEP.SYNCS 0x989680 ;  /* 0x009896800000895d */ /* 0x008fea0003900000 */
[----:B------:R-:W3:Y:S02]  /*db70*/  @!P0 SYNCS.PHASECHK.TRANS64 P0, [R3+URZ], R0 ;  /* 0x00000000030085a7 */ /* 0x000ee4000800007f */
[----:B---3--:R-:W-:Y:S05]  /*db80*/  @!P0 BRA `(.L_x_92) ;  /* 0xfffffffc00f08947 */ /* 0x008fea000383ffff */
.L_x_85:
[----:B------:R-:W-:Y:S05]  /*db90*/  BSYNC B0 ;  /* 0x0000000000007941 */ /* 0x000fea0003800000 */
.L_x_84:
[----:B------:R-:W-:Y:S05]  /*dba0*/  EXIT ;  /* 0x000000000000794d */ /* 0x000fea0003800000 */
.L_x_17:
[----:B--2---:R2:W3:Y:S02]  /*dbb0*/  SYNCS.PHASECHK.TRANS64.TRYWAIT P1, [R3+URZ], R0 ;  /* 0x00000000030075a7 */ /* 0x0044e4000802017f */
[----:B---3--:R-:W-:Y:S05]  /*dbc0*/  @!P1 NANOSLEEP.SYNCS 0x989680 ;  /* 0x009896800000995d */ /* 0x008fea0003900000 */
[----:B------:R-:W3:Y:S02]  /*dbd0*/  @!P1 SYNCS.PHASECHK.TRANS64 P1, [R3+URZ], R0 ;  /* 0x00000000030095a7 */ /* 0x000ee4000802007f */
[----:B---3--:R-:W-:Y:S05]  /*dbe0*/  @!P1 BRA `(.L_x_17) ;  /* 0xfffffffc00f09947 */ /* 0x008fea000383ffff */
[----:B------:R-:W-:Y:S05]  /*dbf0*/  BRA `(.L_x_16) ;  /* 0xffffff3800287947 */ /* 0x000fea000383ffff */
.L_x_22:
[----:B--2---:R2:W3:Y:S02]  /*dc00*/  SYNCS.PHASECHK.TRANS64.TRYWAIT P1, [R4+URZ], R3 ;  /* 0x00000003040075a7 */ /* 0x0044e4000802017f */
[----:B---3--:R-:W-:Y:S05]  /*dc10*/  @!P1 NANOSLEEP.SYNCS 0x989680 ;  /* 0x009896800000995d */ /* 0x008fea0003900000 */
[----:B------:R-:W3:Y:S02]  /*dc20*/  @!P1 SYNCS.PHASECHK.TRANS64 P1, [R4+URZ], R3 ;  /* 0x00000003040095a7 */ /* 0x000ee4000802007f */
[----:B---3--:R-:W-:Y:S05]  /*dc30*/  @!P1 BRA `(.L_x_22) ;  /* 0xfffffffc00f09947 */ /* 0x008fea000383ffff */
[----:B------:R-:W-:Y:S05]  /*dc40*/  BRA `(.L_x_21) ;  /* 0xffffff4800347947 */ /* 0x000fea000383ffff */
.L_x_71:
[----:B------:R-:W-:Y:S01]  /*dc50*/  BSSY B1, `(.L_x_93) ;  /* 0x0000006000017945 */ /* 0x000fe20003800000 */
[----:B------:R-:W-:-:S07]  /*dc60*/  IMAD.MOV.U32 R15, RZ, RZ, -0x1 ;  /* 0xffffffffff0f7424 */ /* 0x000fce00078e00ff */
[----:B------:R-:W-:Y:S05]  /*dc70*/  WARPSYNC.COLLECTIVE R15, `(.L_x_94) ;  /* 0x000000000f0c7348 */ /* 0x000fea0003c00000 */
[----:B------:R-:W-:Y:S02]  /*dc80*/  ELECT P6, UR62, PT ;  /* 0x00000000003e782f */ /* 0x000fe400038c0000 */
[----:B------:R-:W-:Y:S01]  /*dc90*/  MOV R14, UR62 ;  /* 0x0000003e000e7c02 */ /* 0x000fe20008000f00 */
[----:B------:R-:W-:Y:S10]  /*dca0*/  ENDCOLLECTIVE ;  /* 0x000000000000791b */ /* 0x000ff40003800000 */
.L_x_94:
[----:B------:R-:W-:Y:S05]  /*dcb0*/  BSYNC B1 ;  /* 0x0000000000017941 */ /* 0x000fea0003800000 */
.L_x_93:
[----:B------:R-:W-:Y:S05]  /*dcc0*/  BRA `(.L_x_95) ;  /* 0xffffffec00e87947 */ /* 0x000fea000383ffff */
.L_x_74:
[----:B-1----:R1:W2:Y:S02]  /*dcd0*/  SYNCS.PHASECHK.TRANS64.TRYWAIT P1, [R13+URZ+0x30], R4 ;  /* 0x000030040d0075a7 */ /* 0x0022a4000802017f */
[----:B--2---:R-:W-:Y:S05]  /*dce0*/  @!P1 NANOSLEEP.SYNCS 0x989680 ;  /* 0x009896800000995d */ /* 0x004fea0003900000 */
[----:B------:R-:W2:Y:S02]  /*dcf0*/  @!P1 SYNCS.PHASECHK.TRANS64 P1, [R13+URZ+0x30], R4 ;  /* 0x000030040d0095a7 */ /* 0x000ea4000802007f */
[----:B--2---:R-:W-:Y:S05]  /*dd00*/  @!P1 BRA `(.L_x_74) ;  /* 0xfffffffc00f09947 */ /* 0x004fea000383ffff */
[----:B------:R-:W-:Y:S05]  /*dd10*/  BRA `(.L_x_96) ;  /* 0xfffffff0001c7947 */ /* 0x000fea000383ffff */
.L_x_83:
[----:B------:R-:W-:Y:S01]  /*dd20*/  BSSY B0, `(.L_x_97) ;  /* 0x0000006000007945 */ /* 0x000fe20003800000 */
[----:B------:R-:W-:-:S07]  /*dd30*/  IMAD.MOV.U32 R15, RZ, RZ, -0x1 ;  /* 0xffffffffff0f7424 */ /* 0x000fce00078e00ff */
[----:B------:R-:W-:Y:S05]  /*dd40*/  WARPSYNC.COLLECTIVE R15, `(.L_x_98) ;  /* 0x000000000f0c7348 */ /* 0x000fea0003c00000 */
[----:B------:R-:W-:Y:S02]  /*dd50*/  ELECT P6, UR62, PT ;  /* 0x00000000003e782f */ /* 0x000fe400038c0000 */
[----:B------:R-:W-:Y:S01]  /*dd60*/  MOV R14, UR62 ;  /* 0x0000003e000e7c02 */ /* 0x000fe20008000f00 */
[----:B------:R-:W-:Y:S10]  /*dd70*/  ENDCOLLECTIVE ;  /* 0x000000000000791b */ /* 0x000ff40003800000 */
.L_x_98:
[----:B------:R-:W-:Y:S05]  /*dd80*/  BSYNC B0 ;  /* 0x0000000000007941 */ /* 0x000fea0003800000 */
.L_x_97:
[----:B------:R-:W-:Y:S05]  /*dd90*/  BRA `(.L_x_99) ;  /* 0xfffffff800847947 */ /* 0x000fea000383ffff */
.L_x_87:
[----:B0-----:R0:W1:Y:S02]  /*dda0*/  SYNCS.PHASECHK.TRANS64.TRYWAIT P0, [R7+URZ], R2 ;  /* 0x00000002070075a7 */ /* 0x001064000800017f */
[----:B-1----:R-:W-:Y:S05]  /*ddb0*/  @!P0 NANOSLEEP.SYNCS 0x989680 ;  /* 0x009896800000895d */ /* 0x002fea0003900000 */
[----:B------:R-:W1:Y:S02]  /*ddc0*/  @!P0 SYNCS.PHASECHK.TRANS64 P0, [R7+URZ], R2 ;  /* 0x00000002070085a7 */ /* 0x000e64000800007f */
[----:B-1----:R-:W-:Y:S05]  /*ddd0*/  @!P0 BRA `(.L_x_87) ;  /* 0xfffffffc00f08947 */ /* 0x002fea000383ffff */
[----:B------:R-:W-:Y:S05]  /*dde0*/  BRA `(.L_x_100) ;  /* 0xfffffff800c87947 */ /* 0x000fea000383ffff */
.L_x_88:
[----:B0-----:R0:W1:Y:S02]  /*ddf0*/  SYNCS.PHASECHK.TRANS64.TRYWAIT P0, [R9+URZ], R4 ;  /* 0x00000004090075a7 */ /* 0x001064000800017f */
[----:B-1----:R-:W-:Y:S05]  /*de00*/  @!P0 NANOSLEEP.SYNCS 0x989680 ;  /* 0x009896800000895d */ /* 0x002fea0003900000 */
[----:B------:R-:W1:Y:S02]  /*de10*/  @!P0 SYNCS.PHASECHK.TRANS64 P0, [R9+URZ], R4 ;  /* 0x00000004090085a7 */ /* 0x000e64000800007f */
[----:B-1----:R-:W-:Y:S05]  /*de20*/  @!P0 BRA `(.L_x_88) ;  /* 0xfffffffc00f08947 */ /* 0x002fea000383ffff */
[----:B------:R-:W-:Y:S05]  /*de30*/  BRA `(.L_x_101) ;  /* 0xfffffff800d87947 */ /* 0x000fea000383ffff */
.L_x_89:
[----:B0-----:R0:W1:Y:S02]  /*de40*/  SYNCS.PHASECHK.TRANS64.TRYWAIT P0, [R6+URZ], R5 ;  /* 0x00000005060075a7 */ /* 0x001064000800017f */
[----:B-1----:R-:W-:Y:S05]  /*de50*/  @!P0 NANOSLEEP.SYNCS 0x989680 ;  /* 0x009896800000895d */ /* 0x002fea0003900000 */
[----:B------:R-:W1:Y:S02]  /*de60*/  @!P0 SYNCS.PHASECHK.TRANS64 P0, [R6+URZ], R5 ;  /* 0x00000005060085a7 */ /* 0x000e64000800007f */
[----:B-1----:R-:W-:Y:S05]  /*de70*/  @!P0 BRA `(.L_x_89) ;  /* 0xfffffffc00f08947 */ /* 0x002fea000383ffff */
[----:B------:R-:W-:Y:S05]  /*de80*/  BRA `(.L_x_102) ;  /* 0xfffffff800e87947 */ /* 0x000fea000383ffff */
.L_x_90:
[----:B0-----:R0:W1:Y:S02]  /*de90*/  SYNCS.PHASECHK.TRANS64.TRYWAIT P0, [R9+URZ], R4 ;  /* 0x00000004090075a7 */ /* 0x001064000800017f */
[----:B-1----:R-:W-:Y:S05]  /*dea0*/  @!P0 NANOSLEEP.SYNCS 0x989680 ;  /* 0x009896800000895d */ /* 0x002fea0003900000 */
[----:B------:R-:W1:Y:S02]  /*deb0*/  @!P0 SYNCS.PHASECHK.TRANS64 P0, [R9+URZ], R4 ;  /* 0x00000004090085a7 */ /* 0x000e64000800007f */
[----:B-1----:R-:W-:Y:S05]  /*dec0*/  @!P0 BRA `(.L_x_90) ;  /* 0xfffffffc00f08947 */ /* 0x002fea000383ffff */
[----:B------:R-:W-:Y:S05]  /*ded0*/  BRA `(.L_x_103) ;  /* 0xfffffff800f87947 */ /* 0x000fea000383ffff */
.L_x_91:
[----:B-1----:R1:W2:Y:S02]  /*dee0*/  SYNCS.PHASECHK.TRANS64.TRYWAIT P0, [R6+URZ], R5 ;  /* 0x00000005060075a7 */ /* 0x0022a4000800017f */
[----:B--2---:R-:W-:Y:S05]  /*def0*/  @!P0 NANOSLEEP.SYNCS 0x989680 ;  /* 0x009896800000895d */ /* 0x004fea0003900000 */
[----:B------:R-:W2:Y:S02]  /*df00*/  @!P0 SYNCS.PHASECHK.TRANS64 P0, [R6+URZ], R5 ;  /* 0x00000005060085a7 */ /* 0x000ea4000800007f */
[----:B--2---:R-:W-:Y:S05]  /*df10*/  @!P0 BRA `(.L_x_91) ;  /* 0xfffffffc00f08947 */ /* 0x004fea000383ffff */
[----:B------:R-:W-:Y:S05]  /*df20*/  BRA `(.L_x_104) ;  /* 0xfffffffc00007947 */ /* 0x000fea000383ffff */
.L_x_105:
[----:B------:R-:W-:-:S00]  /*df30*/  BRA `(.L_x_105) ;  /* 0xfffffffc00fc7947 */ /* 0x000fc0000383ffff */
[----:B------:R-:W-:-:S00]  /*df40*/  NOP ;  /* 0x0000000000007918 */ /* 0x000fc00000000000 */
        /* <DEDUP_REMOVED lines=11> */
.L_x_106:


//--------------------- .nv.global.init           --------------------------
	.section	.nv.global.init,"aw",@progbits
.nv.global.init:
	.type		$str$22,@object
	.size		$str$22,($str$23 - $str$22)
$str$22:
        /*0000*/ 	.byte	0x6b, 0x5f, 0x74, 0x69, 0x6c, 0x65, 0x5f, 0x63, 0x6f, 0x75, 0x6e, 0x74, 0x20, 0x3e, 0x3d, 0x20
        /*0010*/ 	.byte	0x31, 0x00
	.type		$str$23,@object
	.size		$str$23,(__unnamed_1 - $str$23)
$str$23:
        /*0012*/ 	.byte	0x2f, 0x74, 0x6d, 0x70, 0x2f, 0x63, 0x75, 0x74, 0x6c, 0x61, 0x73, 0x73, 0x5f, 0x73, 0x77, 0x65
        /*0022*/ 	.byte	0x65, 0x70, 0x5f, 0x73, 0x72, 0x63, 0x2f, 0x69, 0x6e, 0x63, 0x6c, 0x75, 0x64, 0x65, 0x2f, 0x63
        /*0032*/ 	.byte	0x75, 0x74, 0x6c, 0x61, 0x73, 0x73, 0x2f, 0x67, 0x65, 0x6d, 0x6d, 0x2f, 0x63, 0x6f, 0x6c, 0x6c
        /*0042*/ 	.byte	0x65, 0x63, 0x74, 0x69, 0x76, 0x65, 0x2f, 0x73, 0x6d, 0x39, 0x30, 0x5f, 0x6d, 0x6d, 0x61, 0x5f
        /*0052*/ 	.byte	0x74, 0x6d, 0x61, 0x5f, 0x67, 0x6d, 0x6d, 0x61, 0x5f, 0x73, 0x73, 0x5f, 0x77, 0x61, 0x72, 0x70
        /*0062*/ 	.byte	0x73, 0x70, 0x65, 0x63, 0x69, 0x61, 0x6c, 0x69, 0x7a, 0x65, 0x64, 0x2e, 0x68, 0x70, 0x70, 0x00
	.type		__unnamed_1,@object
	.size		__unnamed_1,(.L_0 - __unnamed_1)
__unnamed_1:
        /*0072*/ 	.byte	0x76, 0x6f, 0x69, 0x64, 0x20, 0x63, 0x75, 0x74, 0x6c, 0x61, 0x73, 0x73, 0x3a, 0x3a, 0x67, 0x65
        /* <DEDUP_REMOVED lines=171> */
        /*0b32*/ 	.byte	0x74, 0x65, 0x3a, 0x3a, 0x69, 0x64, 0x65, 0x6e, 0x74, 0x69, 0x74, 0x79, 0x5d, 0x00
.L_0:


//--------------------- .nv.shared._ZN7cutlass13device_kernelINS_4gemm6kernel13GemmUniversalIN4cute5tupleIJiiiiEEENS1_10collective13CollectiveMmaINS1_34MainloopSm90TmaGmmaWarpSpecializedILi6ENS5_IJNS4_1CILi1EEESB_SB_EEENS1_35KernelTmaWarpSpecializedCooperativeEEENS5_IJNSA_ILi512EEENSA_ILi80EEENSA_ILi64EEEEEEaNS5_IJlSB_lEEEaSJ_NS4_8TiledMMAINS4_8MMA_AtomIJNS4_4SM904GMMA26MMA_64x16x32_S32S8S8_SS_TNEEEENS4_6LayoutINS5_IJNSA_ILi2EEESB_SB_EEENS5_IJSB_NSA_ILi0EEEST_EEEEENS5_IJNS4_10UnderscoreESW_SW_EEEEENS4_13SM90_TMA_LOADENS4_14ComposedLayoutINS4_7SwizzleILi2ELi4ELi3EEENS4_18smem_ptr_flag_bitsILi8EEENSQ_INS5_IJNSA_ILi8EEESH_EEENS5_IJSH_SB_EEEEEEEvNS4_8identityESZ_S19_vS1A_EENS_8epilogue10collective6detail29Sm90TmaWarpSpecializedAdapterINS1D_15DefaultEpilogueIaSJ_SJ_NS1C_6thread17LinearCombinationIaLi1EiiLNS1H_9ScaleType4KindE0ELNS_15FloatRoundStyleE2EaEENS1_15EpilogueDefaultEEEEEvvEEEEvNT_6ParamsE --------------------------
	.section	.nv.shared._ZN7cutlass13device_kernelINS_4gemm6kernel13GemmUniversalIN4cute5tupleIJiiiiEEENS1_10collective13CollectiveMmaINS1_34MainloopSm90TmaGmmaWarpSpecializedILi6ENS5_IJNS4_1CILi1EEESB_SB_EEENS1_35KernelTmaWarpSpecializedCooperativeEEENS5_IJNSA_ILi512EEENSA_ILi80EEENSA_ILi64EEEEEEaNS5_IJlSB_lEEEaSJ_NS4_8TiledMMAINS4_8MMA_AtomIJNS4_4SM904GMMA26MMA_64x16x32_S32S8S8_SS_TNEEEENS4_6LayoutINS5_IJNSA_ILi2EEESB_SB_EEENS5_IJSB_NSA_ILi0EEEST_EEEEENS5_IJNS4_10UnderscoreESW_SW_EEEEENS4_13SM90_TMA_LOADENS4_14ComposedLayoutINS4_7SwizzleILi2ELi4ELi3EEENS4_18smem_ptr_flag_bitsILi8EEENSQ_INS5_IJNSA_ILi8EEESH_EEENS5_IJSH_SB_EEEEEEEvNS4_8identityESZ_S19_vS1A_EENS_8epilogue10collective6detail29Sm90TmaWarpSpecializedAdapterINS1D_15DefaultEpilogueIaSJ_SJ_NS1C_6thread17LinearCombinationIaLi1EiiLNS1H_9ScaleType4KindE0ELNS_15FloatRoundStyleE2EaEENS1_15EpilogueDefaultEEEEEvvEEEEvNT_6ParamsE,"aw",@nobits
	.sectionflags	@""
	.align	16
	.zero		1024


//--------------------- .nv.shared.reserved.0     --------------------------
	.section	.nv.shared.reserved.0,"aw",@nobits
	.weak		__nv_reservedSMEM_offset_0_alias
	.size		__nv_reservedSMEM_offset_0_alias, 0, 0
	.other		__nv_reservedSMEM_offset_0_alias,@"STO_CUDA_RESERVED_SHARED STV_DEFAULT"
__nv_reservedSMEM_offset_0_alias:
	.zero		0


//--------------------- .nv.global                --------------------------
	.section	.nv.global,"aw",@nobits
.nv.global:
	.type		_ZN39_INTERNAL_65028b15_4_k_cu_6cb49730_33194cute1_E,@object
	.size		_ZN39_INTERNAL_65028b15_4_k_cu_6cb49730_33194cute1_E,(_ZN39_INTERNAL_65028b15_4_k_cu_6cb49730_33194cuda3std3__45__cpo6cbeginE - _ZN39_INTERNAL_65028b15_4_k_cu_6cb49730_33194cute1_E)
_ZN39_INTERNAL_65028b15_4_k_cu_6cb49730_33194cute1_E:
	.zero		1
	.type		_ZN39_INTERNAL_65028b15_4_k_cu_6cb49730_33194cuda3std3__45__cpo6cbeginE,@object
	.size		_ZN39_INTERNAL_65028b15_4_k_cu_6cb49730_33194cuda3std3__45__cpo6cbeginE,(_ZN39_INTERNAL_65028b15_4_k_cu_6cb49730_33194cuda3std3__48in_placeE - _ZN39_INTERNAL_65028b15_4_k_cu_6cb49730_33194cuda3std3__45__cpo6cbeginE)
_ZN39_INTERNAL_65028b15_4_k_cu_6cb49730_33194cuda3std3__45__cpo6cbeginE:
	.zero		1
	.type		_ZN39_INTERNAL_65028b15_4_k_cu_6cb49730_33194cuda3std3__48in_placeE,@object
	.size		_ZN39_INTERNAL_65028b15_4_k_cu_6cb49730_33194cuda3std3__48in_placeE,(_ZN39_INTERNAL_65028b15_4_k_cu_6cb49730_33194cuda3std6ranges3__45__cpo9iter_moveE - _ZN39_INTERNAL_65028b15_4_k_cu_6cb49730_33194cuda3std3__48in_placeE)
_ZN39_INTERNAL_65028b15_4_k_cu_6cb49730_33194cuda3std3__48in_placeE:
	.zero		1
	.type		_ZN39_INTERNAL_65028b15_4_k_cu_6cb49730_33194cuda3std6ranges3__45__cpo9iter_moveE,@object
	.size		_ZN39_INTERNAL_65028b15_4_k_cu_6cb49730_33194cuda3std6ranges3__45__cpo9iter_moveE,(_ZN39_INTERNAL_65028b15_4_k_cu_6cb49730_33194cuda3std3__45__cpo5beginE - _ZN39_INTERNAL_65028b15_4_k_cu_6cb49730_33194cuda3std6ranges3__45__cpo9iter_moveE)
_ZN39_INTERNAL_65028b15_4_k_cu_6cb49730_33194cuda3std6ranges3__45__cpo9iter_moveE:
	.zero		1
	.type		_ZN39_INTERNAL_65028b15_4_k_cu_6cb49730_33194cuda3std3__45__cpo5beginE,@object
	.size		_ZN39_INTERNAL_65028b15_4_k_cu_6cb49730_33194cuda3std3__45__cpo5beginE,(_ZN39_INTERNAL_65028b15_4_k_cu_6cb49730_33194cuda3std3__441_GLOBAL__N__65028b15_4_k_cu_6cb49730_33196ignoreE - _ZN39_INTERNAL_65028b15_4_k_cu_6cb49730_33194cuda3std3__45__cpo5beginE)
_ZN39_INTERNAL_65028b15_4_k_cu_6cb49730_33194cuda3std3__45__cpo5beginE:
	.zero		1
	.type		_ZN39_INTERNAL_65028b15_4_k_cu_6cb49730_33194cuda3std3__441_GLOBAL__N__65028b15_4_k_cu_6cb49730_33196ignoreE,@object
	.size		_ZN39_INTERNAL_65028b15_4_k_cu_6cb49730_33194cuda3std3__441_GLOBAL__N__65028b15_4_k_cu_6cb49730_33196ignoreE,(_ZN39_INTERNAL_65028b15_4_k_cu_6cb49730_33194cute7productE - _ZN39_INTERNAL_65028b15_4_k_cu_6cb49730_33194cuda3std3__441_GLOBAL__N__65028b15_4_k_cu_6cb49730_33196ignoreE)
_ZN39_INTERNAL_65028b15_4_k_cu_6cb49730_33194cuda3std3__441_GLOBAL__N__65028b15_4_k_cu_6cb49730_33196ignoreE:
	.zero		1
	.type		_ZN39_INTERNAL_65028b15_4_k_cu_6cb49730_33194cute7productE,@object
	.size		_ZN39_INTERNAL_65028b15_4_k_cu_6cb49730_33194cute7productE,(_ZN39_INTERNAL_65028b15_4_k_cu_6cb49730_33194cuda3std3__45__cpo3endE - _ZN39_INTERNAL_65028b15_4_k_cu_6cb49730_33194cute7productE)
_ZN39_INTERNAL_65028b15_4_k_cu_6cb49730_33194cute7productE:
	.zero		1
	.type		_ZN39_INTERNAL_65028b15_4_k_cu_6cb49730_33194cuda3std3__45__cpo3endE,@object
	.size		_ZN39_INTERNAL_65028b15_4_k_cu_6cb49730_33194cuda3std3__45__cpo3endE,(_ZN39_INTERNAL_65028b15_4_k_cu_6cb49730_33194cuda3std3__419piecewise_constructE - _ZN39_INTERNAL_65028b15_4_k_cu_6cb49730_33194cuda3std3__45__cpo3endE)
_ZN39_INTERNAL_65028b15_4_k_cu_6cb49730_33194cuda3std3__45__cpo3endE:
	.zero		1
	.type		_ZN39_INTERNAL_65028b15_4_k_cu_6cb49730_33194cuda3std3__419piecewise_constructE,@object
	.size		_ZN39_INTERNAL_65028b15_4_k_cu_6cb49730_33194cuda3std3__419piecewise_constructE,(_ZN39_INTERNAL_65028b15_4_k_cu_6cb49730_33194cuda3std3__45__cpo4cendE - _ZN39_INTERNAL_65028b15_4_k_cu_6cb49730_33194cuda3std3__419piecewise_constructE)
_ZN39_INTERNAL_65028b15_4_k_cu_6cb49730_33194cuda3std3__419piecewise_constructE:
	.zero		1
	.type		_ZN39_INTERNAL_65028b15_4_k_cu_6cb49730_33194cuda3std3__45__cpo4cendE,@object
	.size		_ZN39_INTERNAL_65028b15_4_k_cu_6cb49730_33194cuda3std3__45__cpo4cendE,(_ZN39_INTERNAL_65028b15_4_k_cu_6cb49730_33194cuda3std6ranges3__45__cpo4swapE - _ZN39_INTERNAL_65028b15_4_k_cu_6cb49730_33194cuda3std3__45__cpo4cendE)
_ZN39_INTERNAL_65028b15_4_k_cu_6cb49730_33194cuda3std3__45__cpo4cendE:
	.zero		1
	.type		_ZN39_INTERNAL_65028b15_4_k_cu_6cb49730_33194cuda3std6ranges3__45__cpo4swapE,@object
	.size		_ZN39_INTERNAL_65028b15_4_k_cu_6cb49730_33194cuda3std6ranges3__45__cpo4swapE,(.L_8 - _ZN39_INTERNAL_65028b15_4_k_cu_6cb49730_33194cuda3std6ranges3__45__cpo4swapE)
_ZN39_INTERNAL_65028b15_4_k_cu_6cb49730_33194cuda3std6ranges3__45__cpo4swapE:
	.zero		1
.L_8:


//--------------------- .nv.constant0._ZN7cutlass13device_kernelINS_4gemm6kernel13GemmUniversalIN4cute5tupleIJiiiiEEENS1_10collective13CollectiveMmaINS1_34MainloopSm90TmaGmmaWarpSpecializedILi6ENS5_IJNS4_1CILi1EEESB_SB_EEENS1_35KernelTmaWarpSpecializedCooperativeEEENS5_IJNSA_ILi512EEENSA_ILi80EEENSA_ILi64EEEEEEaNS5_IJlSB_lEEEaSJ_NS4_8TiledMMAINS4_8MMA_AtomIJNS4_4SM904GMMA26MMA_64x16x32_S32S8S8_SS_TNEEEENS4_6LayoutINS5_IJNSA_ILi2EEESB_SB_EEENS5_IJSB_NSA_ILi0EEEST_EEEEENS5_IJNS4_10UnderscoreESW_SW_EEEEENS4_13SM90_TMA_LOADENS4_14ComposedLayoutINS4_7SwizzleILi2ELi4ELi3EEENS4_18smem_ptr_flag_bitsILi8EEENSQ_INS5_IJNSA_ILi8EEESH_EEENS5_IJSH_SB_EEEEEEEvNS4_8identityESZ_S19_vS1A_EENS_8epilogue10collective6detail29Sm90TmaWarpSpecializedAdapterINS1D_15DefaultEpilogueIaSJ_SJ_NS1C_6thread17LinearCombinationIaLi1EiiLNS1H_9ScaleType4KindE0ELNS_15FloatRoundStyleE2EaEENS1_15EpilogueDefaultEEEEEvvEEEEvNT_6ParamsE --------------------------
	.section	.nv.constant0._ZN7cutlass13device_kernelINS_4gemm6kernel13GemmUniversalIN4cute5tupleIJiiiiEEENS1_10collective13CollectiveMmaINS1_34MainloopSm90TmaGmmaWarpSpecializedILi6ENS5_IJNS4_1CILi1EEESB_SB_EEENS1_35KernelTmaWarpSpecializedCooperativeEEENS5_IJNSA_ILi512EEENSA_ILi80EEENSA_ILi64EEEEEEaNS5_IJlSB_lEEEaSJ_NS4_8TiledMMAINS4_8MMA_AtomIJNS4_4SM904GMMA26MMA_64x16x32_S32S8S8_SS_TNEEEENS4_6LayoutINS5_IJNSA_ILi2EEESB_SB_EEENS5_IJSB_NSA_ILi0EEEST_EEEEENS5_IJNS4_10UnderscoreESW_SW_EEEEENS4_13SM90_TMA_LOADENS4_14ComposedLayoutINS4_7SwizzleILi2ELi4ELi3EEENS4_18smem_ptr_flag_bitsILi8EEENSQ_INS5_IJNSA_ILi8EEESH_EEENS5_IJSH_SB_EEEEEEEvNS4_8identityESZ_S19_vS1A_EENS_8epilogue10collective6detail29Sm90TmaWarpSpecializedAdapterINS1D_15DefaultEpilogueIaSJ_SJ_NS1C_6thread17LinearCombinationIaLi1EiiLNS1H_9ScaleType4KindE0ELNS_15FloatRoundStyleE2EaEENS1_15EpilogueDefaultEEEEEvvEEEEvNT_6ParamsE,"a",@progbits
	.sectionflags	@""
	.align	4
.nv.constant0._ZN7cutlass13device_kernelINS_4gemm6kernel13GemmUniversalIN4cute5tupleIJiiiiEEENS1_10collective13CollectiveMmaINS1_34MainloopSm90TmaGmmaWarpSpecializedILi6ENS5_IJNS4_1CILi1EEESB_SB_EEENS1_35KernelTmaWarpSpecializedCooperativeEEENS5_IJNSA_ILi512EEENSA_ILi80EEENSA_ILi64EEEEEEaNS5_IJlSB_lEEEaSJ_NS4_8TiledMMAINS4_8MMA_AtomIJNS4_4SM904GMMA26MMA_64x16x32_S32S8S8_SS_TNEEEENS4_6LayoutINS5_IJNSA_ILi2EEESB_SB_EEENS5_IJSB_NSA_ILi0EEEST_EEEEENS5_IJNS4_10UnderscoreESW_SW_EEEEENS4_13SM90_TMA_LOADENS4_14ComposedLayoutINS4_7SwizzleILi2ELi4ELi3EEENS4_18smem_ptr_flag_bitsILi8EEENSQ_INS5_IJNSA_ILi8EEESH_EEENS5_IJSH_SB_EEEEEEEvNS4_8identityESZ_S19_vS1A_EENS_8epilogue10collective6detail29Sm90TmaWarpSpecializedAdapterINS1D_15DefaultEpilogueIaSJ_SJ_NS1C_6thread17LinearCombinationIaLi1EiiLNS1H_9ScaleType4KindE0ELNS_15FloatRoundStyleE2EaEENS1_15EpilogueDefaultEEEEEvvEEEEvNT_6ParamsE:
	.zero		1664


//--------------------- SYMBOLS --------------------------

	.type		.nv.reservedSmem.offset0,@object
	.size		.nv.reservedSmem.offset0,0x4
	.type		__assertfail,@function
